	.target	sm_90a

	.elftype	@"ET_EXEC"


//--------------------- .note.nv.tkinfo           --------------------------
	.section	.note.nv.tkinfo,"",@"SHT_NOTE"
	.sectionflags	@"SHF_NOTE_NV_TKINFO"
	.tkinfo
        /*0018*/ 	.word	0x00000002
        /*0030*/ 	.string	""
        /*0030*/ 	.string	"ptxas"
        /*0030*/ 	.string	"Cuda compilation tools, release 13.0, V13.0.88"
        /*0030*/ 	.string	"Build cuda_13.0.r13.0/compiler.36424714_0"
        /*0030*/ 	.string	"-arch sm_90a -m 64 "



//--------------------- .note.nv.cuinfo           --------------------------
	.section	.note.nv.cuinfo,"",@"SHT_NOTE"
	.sectionflags	@"SHF_NOTE_NV_CUINFO"
        /*0018*/ 	.short	0x0002
        /*001a*/ 	.short	0x005a
        /*001c*/ 	.short	0x0082
	.zero		2


//--------------------- .nv.info                  --------------------------
	.section	.nv.info,"",@"SHT_CUDA_INFO"
	.align	4


	//----- nvinfo : EIATTR_REGCOUNT
	.align		4
        /*0000*/ 	.byte	0x04, 0x2f
        /*0002*/ 	.short	(.L_15 - .L_14)
	.align		4
.L_14:
        /*0004*/ 	.word	index@(_ZN7cutlass13device_kernelINS_4gemm6kernel13GemmUniversalIN4cute5tupleIJiiiiEEENS1_10collective13CollectiveMmaINS1_34MainloopSm90TmaGmmaWarpSpecializedILi5ENS5_IJNS4_1CILi2EEENSA_ILi4EEENSA_ILi1EEEEEENS1_35KernelTmaWarpSpecializedCooperativeEEENS5_IJNSA_ILi128EEESH_NSA_ILi64EEEEEENS_6half_tENS5_IJSD_llEEESK_NS5_IJlSD_lEEENS4_8TiledMMAINS4_8MMA_AtomIJNS4_4SM904GMMA26MMA_64x128x16_F32F16F16_SSILNSQ_5MajorE1ELSS_0ELNSQ_7ScaleInE1ELST_1EEEEEENS4_6LayoutINS5_IJSB_SD_SD_EEENS5_IJSD_NSA_ILi0EEESY_EEEEENS5_IJNS4_10UnderscoreES11_S11_EEEEENS4_23SM90_TMA_LOAD_MULTICASTENS4_14ComposedLayoutINS4_7SwizzleILi3ELi4ELi3EEENS4_18smem_ptr_flag_bitsILi16EEENSW_INS5_IJSI_NSA_ILi8EEEEEENS5_IJSD_SI_EEEEEEEvNS4_8identityES14_NS15_IS17_S19_NSW_INS5_IJS1A_SI_EEENS5_IJSI_SD_EEEEEEEvS1F_EENS_8epilogue10collective6detail29Sm90TmaWarpSpecializedAdapterINS1M_15DefaultEpilogueISK_SM_SM_NS1L_6thread17LinearCombinationISK_Li1EffLNS1Q_9ScaleType4KindE0ELNS_15FloatRoundStyleE2ESK_EENS1_15EpilogueDefaultEEEEEvvEEEEvNT_6ParamsE)
        /*0008*/ 	.word	0x000000a8


	//----- nvinfo : EIATTR_FRAME_SIZE
	.align		4
.L_15:
        /*000c*/ 	.byte	0x04, 0x11
        /*000e*/ 	.short	(.L_17 - .L_16)
	.align		4
.L_16:
        /*0010*/ 	.word	index@(_ZN7cutlass13device_kernelINS_4gemm6kernel13GemmUniversalIN4cute5tupleIJiiiiEEENS1_10collective13CollectiveMmaINS1_34MainloopSm90TmaGmmaWarpSpecializedILi5ENS5_IJNS4_1CILi2EEENSA_ILi4EEENSA_ILi1EEEEEENS1_35KernelTmaWarpSpecializedCooperativeEEENS5_IJNSA_ILi128EEESH_NSA_ILi64EEEEEENS_6half_tENS5_IJSD_llEEESK_NS5_IJlSD_lEEENS4_8TiledMMAINS4_8MMA_AtomIJNS4_4SM904GMMA26MMA_64x128x16_F32F16F16_SSILNSQ_5MajorE1ELSS_0ELNSQ_7ScaleInE1ELST_1EEEEEENS4_6LayoutINS5_IJSB_SD_SD_EEENS5_IJSD_NSA_ILi0EEESY_EEEEENS5_IJNS4_10UnderscoreES11_S11_EEEEENS4_23SM90_TMA_LOAD_MULTICASTENS4_14ComposedLayoutINS4_7SwizzleILi3ELi4ELi3EEENS4_18smem_ptr_flag_bitsILi16EEENSW_INS5_IJSI_NSA_ILi8EEEEEENS5_IJSD_SI_EEEEEEEvNS4_8identityES14_NS15_IS17_S19_NSW_INS5_IJS1A_SI_EEENS5_IJSI_SD_EEEEEEEvS1F_EENS_8epilogue10collective6detail29Sm90TmaWarpSpecializedAdapterINS1M_15DefaultEpilogueISK_SM_SM_NS1L_6thread17LinearCombinationISK_Li1EffLNS1Q_9ScaleType4KindE0ELNS_15FloatRoundStyleE2ESK_EENS1_15EpilogueDefaultEEEEEvvEEEEvNT_6ParamsE)
        /*0014*/ 	.word	0x00000000


	//----- nvinfo : EIATTR_MIN_STACK_SIZE
	.align		4
.L_17:
        /*0018*/ 	.byte	0x04, 0x12
        /*001a*/ 	.short	(.L_19 - .L_18)
	.align		4
.L_18:
        /*001c*/ 	.word	index@(_ZN7cutlass13device_kernelINS_4gemm6kernel13GemmUniversalIN4cute5tupleIJiiiiEEENS1_10collective13CollectiveMmaINS1_34MainloopSm90TmaGmmaWarpSpecializedILi5ENS5_IJNS4_1CILi2EEENSA_ILi4EEENSA_ILi1EEEEEENS1_35KernelTmaWarpSpecializedCooperativeEEENS5_IJNSA_ILi128EEESH_NSA_ILi64EEEEEENS_6half_tENS5_IJSD_llEEESK_NS5_IJlSD_lEEENS4_8TiledMMAINS4_8MMA_AtomIJNS4_4SM904GMMA26MMA_64x128x16_F32F16F16_SSILNSQ_5MajorE1ELSS_0ELNSQ_7ScaleInE1ELST_1EEEEEENS4_6LayoutINS5_IJSB_SD_SD_EEENS5_IJSD_NSA_ILi0EEESY_EEEEENS5_IJNS4_10UnderscoreES11_S11_EEEEENS4_23SM90_TMA_LOAD_MULTICASTENS4_14ComposedLayoutINS4_7SwizzleILi3ELi4ELi3EEENS4_18smem_ptr_flag_bitsILi16EEENSW_INS5_IJSI_NSA_ILi8EEEEEENS5_IJSD_SI_EEEEEEEvNS4_8identityES14_NS15_IS17_S19_NSW_INS5_IJS1A_SI_EEENS5_IJSI_SD_EEEEEEEvS1F_EENS_8epilogue10collective6detail29Sm90TmaWarpSpecializedAdapterINS1M_15DefaultEpilogueISK_SM_SM_NS1L_6thread17LinearCombinationISK_Li1EffLNS1Q_9ScaleType4KindE0ELNS_15FloatRoundStyleE2ESK_EENS1_15EpilogueDefaultEEEEEvvEEEEvNT_6ParamsE)
        /*0020*/ 	.word	0x00000000
.L_19:


//--------------------- .nv.compat                --------------------------
	.section	.nv.compat,"",@"SHT_CUDA_COMPAT_INFO"
	.align	4
        /*0000*/ 	.byte	0x02, 0x09, 0x01, 0x00, 0x02, 0x02, 0x04, 0x00, 0x02, 0x05, 0x05, 0x00, 0x03, 0x07, 0x01, 0x01
        /*0010*/ 	.byte	0x02, 0x03, 0x01, 0x00, 0x02, 0x06, 0x01, 0x00, 0x04, 0x0b, 0x08, 0x00, 0x00, 0x00, 0x00, 0x00
        /*0020*/ 	.byte	0x00, 0x00, 0x00, 0x00


//--------------------- .nv.info._ZN7cutlass13device_kernelINS_4gemm6kernel13GemmUniversalIN4cute5tupleIJiiiiEEENS1_10collective13CollectiveMmaINS1_34MainloopSm90TmaGmmaWarpSpecializedILi5ENS5_IJNS4_1CILi2EEENSA_ILi4EEENSA_ILi1EEEEEENS1_35KernelTmaWarpSpecializedCooperativeEEENS5_IJNSA_ILi128EEESH_NSA_ILi64EEEEEENS_6half_tENS5_IJSD_llEEESK_NS5_IJlSD_lEEENS4_8TiledMMAINS4_8MMA_AtomIJNS4_4SM904GMMA26MMA_64x128x16_F32F16F16_SSILNSQ_5MajorE1ELSS_0ELNSQ_7ScaleInE1ELST_1EEEEEENS4_6LayoutINS5_IJSB_SD_SD_EEENS5_IJSD_NSA_ILi0EEESY_EEEEENS5_IJNS4_10UnderscoreES11_S11_EEEEENS4_23SM90_TMA_LOAD_MULTICASTENS4_14ComposedLayoutINS4_7SwizzleILi3ELi4ELi3EEENS4_18smem_ptr_flag_bitsILi16EEENSW_INS5_IJSI_NSA_ILi8EEEEEENS5_IJSD_SI_EEEEEEEvNS4_8identityES14_NS15_IS17_S19_NSW_INS5_IJS1A_SI_EEENS5_IJSI_SD_EEEEEEEvS1F_EENS_8epilogue10collective6detail29Sm90TmaWarpSpecializedAdapterINS1M_15DefaultEpilogueISK_SM_SM_NS1L_6thread17LinearCombinationISK_Li1EffLNS1Q_9ScaleType4KindE0ELNS_15FloatRoundStyleE2ESK_EENS1_15EpilogueDefaultEEEEEvvEEEEvNT_6ParamsE --------------------------
	.section	.nv.info._ZN7cutlass13device_kernelINS_4gemm6kernel13GemmUniversalIN4cute5tupleIJiiiiEEENS1_10collective13CollectiveMmaINS1_34MainloopSm90TmaGmmaWarpSpecializedILi5ENS5_IJNS4_1CILi2EEENSA_ILi4EEENSA_ILi1EEEEEENS1_35KernelTmaWarpSpecializedCooperativeEEENS5_IJNSA_ILi128EEESH_NSA_ILi64EEEEEENS_6half_tENS5_IJSD_llEEESK_NS5_IJlSD_lEEENS4_8TiledMMAINS4_8MMA_AtomIJNS4_4SM904GMMA26MMA_64x128x16_F32F16F16_SSILNSQ_5MajorE1ELSS_0ELNSQ_7ScaleInE1ELST_1EEEEEENS4_6LayoutINS5_IJSB_SD_SD_EEENS5_IJSD_NSA_ILi0EEESY_EEEEENS5_IJNS4_10UnderscoreES11_S11_EEEEENS4_23SM90_TMA_LOAD_MULTICASTENS4_14ComposedLayoutINS4_7SwizzleILi3ELi4ELi3EEENS4_18smem_ptr_flag_bitsILi16EEENSW_INS5_IJSI_NSA_ILi8EEEEEENS5_IJSD_SI_EEEEEEEvNS4_8identityES14_NS15_IS17_S19_NSW_INS5_IJS1A_SI_EEENS5_IJSI_SD_EEEEEEEvS1F_EENS_8epilogue10collective6detail29Sm90TmaWarpSpecializedAdapterINS1M_15DefaultEpilogueISK_SM_SM_NS1L_6thread17LinearCombinationISK_Li1EffLNS1Q_9ScaleType4KindE0ELNS_15FloatRoundStyleE2ESK_EENS1_15EpilogueDefaultEEEEEvvEEEEvNT_6ParamsE,"",@"SHT_CUDA_INFO"
	.sectionflags	@""
	.align	4


	//----- nvinfo : EIATTR_CUDA_API_VERSION
	.align		4
        /*0000*/ 	.byte	0x04, 0x37
        /*0002*/ 	.short	(.L_21 - .L_20)
.L_20:
        /*0004*/ 	.word	0x00000082


	//----- nvinfo : EIATTR_KPARAM_INFO
	.align		4
.L_21:
        /*0008*/ 	.byte	0x04, 0x17
        /*000a*/ 	.short	(.L_23 - .L_22)
.L_22:
        /*000c*/ 	.word	0x00000000
        /*0010*/ 	.short	0x0000
        /*0012*/ 	.short	0x0070
        /*0014*/ 	.byte	0x00, 0xf0, 0x01, 0x10


	//----- nvinfo : EIATTR_SPARSE_MMA_MASK
	.align		4
.L_23:
        /*0018*/ 	.byte	0x03, 0x50
        /*001a*/ 	.short	0x0000


	//----- nvinfo : EIATTR_MAXREG_COUNT
	.align		4
        /*001c*/ 	.byte	0x03, 0x1b
        /*001e*/ 	.short	0x00a8


	//----- nvinfo : EIATTR_NUM_BARRIERS
	.align		4
        /*0020*/ 	.byte	0x02, 0x4c
        /*0022*/ 	.byte	0x01
	.zero		1


	//----- nvinfo : EIATTR_EXTERNS
	.align		4
        /*0024*/ 	.byte	0x04, 0x0f
        /*0026*/ 	.short	(.L_25 - .L_24)


	//   ....[0]....
	.align		4
.L_24:
        /*0028*/ 	.word	index@(__assertfail)


	//----- nvinfo : EIATTR_MERCURY_ISA_VERSION
	.align		4
.L_25:
        /*002c*/ 	.byte	0x03, 0x5f
        /*002e*/ 	.short	0x0101


	//----- nvinfo : EIATTR_INT_WARP_WIDE_INSTR_OFFSETS
	.align		4
        /*0030*/ 	.byte	0x04, 0x31
        /*0032*/ 	.short	(.L_27 - .L_26)


	//   ....[0]....
.L_26:
        /*0034*/ 	.word	0x000004a0


	//   ....[1]....
        /*0038*/ 	.word	0x000004d0


	//   ....[2]....
        /*003c*/ 	.word	0x00000670


	//   ....[3]....
        /*0040*/ 	.word	0x00001f10


	//----- nvinfo : EIATTR_COOP_GROUP_MASK_REGIDS
	.align		4
.L_27:
        /*0044*/ 	.byte	0x04, 0x29
        /*0046*/ 	.short	(.L_29 - .L_28)


	//   ....[0]....
.L_28:
        /*0048*/ 	.word	0xffffffff


	//   ....[1]....
        /*004c*/ 	.word	0xffffffff


	//   ....[2]....
        /*0050*/ 	.word	0xffffffff


	//   ....[3]....
        /*0054*/ 	.word	0xffffffff


	//   ....[4]....
        /*0058*/ 	.word	0xffffffff


	//   ....[5]....
        /*005c*/ 	.word	0xffffffff


	//----- nvinfo : EIATTR_COOP_GROUP_INSTR_OFFSETS
	.align		4
.L_29:
        /*0060*/ 	.byte	0x04, 0x28
        /*0062*/ 	.short	(.L_31 - .L_30)


	//   ....[0]....
.L_30:
        /*0064*/ 	.word	0x00000060


	//   ....[1]....
        /*0068*/ 	.word	0x00000070


	//   ....[2]....
        /*006c*/ 	.word	0x00000130


	//   ....[3]....
        /*0070*/ 	.word	0x000002f0


	//   ....[4]....
        /*0074*/ 	.word	0x00000820


	//   ....[5]....
        /*0078*/ 	.word	0x000014a0


	//----- nvinfo : EIATTR_REG_RECONFIG
	.align		4
.L_31:
        /*007c*/ 	.byte	0x01, 0x54
	.zero		2


	//----- nvinfo : EIATTR_SYSCALL_OFFSETS
	.align		4
        /*0080*/ 	.byte	0x04, 0x46
        /*0082*/ 	.short	(.L_33 - .L_32)


	//   ....[0]....
.L_32:
        /*0084*/ 	.word	0x00001680


	//----- nvinfo : EIATTR_MBARRIER_INSTR_OFFSETS
	.align		4
.L_33:
        /*0088*/ 	.byte	0x04, 0x39
        /*008a*/ 	.short	(.L_35 - .L_34)


	//   ....[0]....
.L_34:
        /*008c*/ 	.word	0x00000230
        /*0090*/ 	.word	0x000000ff
        /*0094*/ 	.word	0x00000000
        /*0098*/ 	.short	0x0100
        /*009a*/ 	.byte	0x08
	.zero		1


	//   ....[1]....
        /*009c*/ 	.word	0x00000240
        /*00a0*/ 	.word	0x000000ff
        /*00a4*/ 	.word	0x00000028
        /*00a8*/ 	.short	0x0100
        /*00aa*/ 	.byte	0x08
	.zero		1


	//   ....[2]....
        /*00ac*/ 	.word	0x00000250
        /*00b0*/ 	.word	0x000000ff
        /*00b4*/ 	.word	0x00000008
        /*00b8*/ 	.short	0x0100
        /*00ba*/ 	.byte	0x08
	.zero		1


	//   ....[3]....
        /*00bc*/ 	.word	0x00000260
        /*00c0*/ 	.word	0x000000ff
        /*00c4*/ 	.word	0x00000030
        /*00c8*/ 	.short	0x0100
        /*00ca*/ 	.byte	0x08
	.zero		1


	//   ....[4]....
        /*00cc*/ 	.word	0x00000270
        /*00d0*/ 	.word	0x000000ff
        /*00d4*/ 	.word	0x00000010
        /*00d8*/ 	.short	0x0100
        /*00da*/ 	.byte	0x08
	.zero		1


	//   ....[5]....
        /*00dc*/ 	.word	0x00000280
        /*00e0*/ 	.word	0x000000ff
        /*00e4*/ 	.word	0x00000038
        /*00e8*/ 	.short	0x0100
        /*00ea*/ 	.byte	0x08
	.zero		1


	//   ....[6]....
        /*00ec*/ 	.word	0x00000290
        /*00f0*/ 	.word	0x000000ff
        /*00f4*/ 	.word	0x00000018
        /*00f8*/ 	.short	0x0100
        /*00fa*/ 	.byte	0x08
	.zero		1


	//   ....[7]....
        /*00fc*/ 	.word	0x000002a0
        /*0100*/ 	.word	0x000000ff
        /*0104*/ 	.word	0x00000040
        /*0108*/ 	.short	0x0100
        /*010a*/ 	.byte	0x08
	.zero		1


	//   ....[8]....
        /*010c*/ 	.word	0x000002b0
        /*0110*/ 	.word	0x000000ff
        /*0114*/ 	.word	0x00000020
        /*0118*/ 	.short	0x0100
        /*011a*/ 	.byte	0x08
	.zero		1


	//   ....[9]....
        /*011c*/ 	.word	0x000002c0
        /*0120*/ 	.word	0x000000ff
        /*0124*/ 	.word	0x00000048
        /*0128*/ 	.short	0x0100
        /*012a*/ 	.byte	0x08
	.zero		1


	//   ....[10]....
        /*012c*/ 	.word	0x00000700
        /*0130*/ 	.word	0x000000ff
        /*0134*/ 	.word	0x00000060
        /*0138*/ 	.short	0x0100
        /*013a*/ 	.byte	0x06
	.zero		1


	//   ....[11]....
        /*013c*/ 	.word	0x000007a0
        /*0140*/ 	.word	0x000000ff
        /*0144*/ 	.word	0x00000068
        /*0148*/ 	.short	0x0100
        /*014a*/ 	.byte	0x06
	.zero		1


	//   ....[12]....
        /*014c*/ 	.word	0x00001740
        /*0150*/ 	.word	0x00000003
        /*0154*/ 	.word	0x00000000
        /*0158*/ 	.short	0x010a
        /*015a*/ 	.byte	0x3f
	.zero		1


	//   ....[13]....
        /*015c*/ 	.word	0x000017a0
        /*0160*/ 	.word	0x00000003
        /*0164*/ 	.word	0x00000000
        /*0168*/ 	.short	0x010a
        /*016a*/ 	.byte	0x3f
	.zero		1


	//   ....[14]....
        /*016c*/ 	.word	0x00001b20
        /*0170*/ 	.word	0x00000005
        /*0174*/ 	.word	0x00000000
        /*0178*/ 	.short	0x010a
        /*017a*/ 	.byte	0x3f
	.zero		1


	//   ....[15]....
        /*017c*/ 	.word	0x00001b60
        /*0180*/ 	.word	0x00000005
        /*0184*/ 	.word	0x00000000
        /*0188*/ 	.short	0x010a
        /*018a*/ 	.byte	0x3f
	.zero		1


	//   ....[16]....
        /*018c*/ 	.word	0x00001dc0
        /*0190*/ 	.word	0x00000004
        /*0194*/ 	.word	0x00000000
        /*0198*/ 	.short	0x0101
        /*019a*/ 	.byte	0x3f
	.zero		1


	//   ....[17]....
        /*019c*/ 	.word	0x00001fb0
        /*01a0*/ 	.word	0x00000000
        /*01a4*/ 	.word	0x00000000
        /*01a8*/ 	.short	0x0101
        /*01aa*/ 	.byte	0x3f
	.zero		1


	//   ....[18]....
        /*01ac*/ 	.word	0x000071d0
        /*01b0*/ 	.word	0x00000015
        /*01b4*/ 	.word	0x00000028
        /*01b8*/ 	.short	0x010a
        /*01ba*/ 	.byte	0x3f
	.zero		1


	//   ....[19]....
        /*01bc*/ 	.word	0x00007600
        /*01c0*/ 	.word	0x00000006
        /*01c4*/ 	.word	0x00000068
        /*01c8*/ 	.short	0x0101
        /*01ca*/ 	.byte	0x3f
	.zero		1


	//   ....[20]....
        /*01cc*/ 	.word	0x00007d30
        /*01d0*/ 	.word	0x00000007
        /*01d4*/ 	.word	0x00000000
        /*01d8*/ 	.short	0x010a
        /*01da*/ 	.byte	0x3f
	.zero		1


	//   ....[21]....
        /*01dc*/ 	.word	0x00007db0
        /*01e0*/ 	.word	0x00000008
        /*01e4*/ 	.word	0x00000000
        /*01e8*/ 	.short	0x010a
        /*01ea*/ 	.byte	0x3f
	.zero		1


	//   ....[22]....
        /*01ec*/ 	.word	0x00007e40
        /*01f0*/ 	.word	0x00000009
        /*01f4*/ 	.word	0x00000000
        /*01f8*/ 	.short	0x010a
        /*01fa*/ 	.byte	0x3f
	.zero		1


	//   ....[23]....
        /*01fc*/ 	.word	0x00007ed0
        /*0200*/ 	.word	0x00000006
        /*0204*/ 	.word	0x00000000
        /*0208*/ 	.short	0x010a
        /*020a*/ 	.byte	0x3f
	.zero		1


	//   ....[24]....
        /*020c*/ 	.word	0x00007f60
        /*0210*/ 	.word	0x00000003
        /*0214*/ 	.word	0x00000000
        /*0218*/ 	.short	0x010a
        /*021a*/ 	.byte	0x3f
	.zero		1


	//   ....[25]....
        /*021c*/ 	.word	0x00007fc0
        /*0220*/ 	.word	0x00000003
        /*0224*/ 	.word	0x00000000
        /*0228*/ 	.short	0x010a
        /*022a*/ 	.byte	0x3f
	.zero		1


	//   ....[26]....
        /*022c*/ 	.word	0x00008010
        /*0230*/ 	.word	0x00000005
        /*0234*/ 	.word	0x00000000
        /*0238*/ 	.short	0x010a
        /*023a*/ 	.byte	0x3f
	.zero		1


	//   ....[27]....
        /*023c*/ 	.word	0x000080e0
        /*0240*/ 	.word	0x00000015
        /*0244*/ 	.word	0x00000028
        /*0248*/ 	.short	0x010a
        /*024a*/ 	.byte	0x3f
	.zero		1


	//   ....[28]....
        /*024c*/ 	.word	0x000081b0
        /*0250*/ 	.word	0x00000007
        /*0254*/ 	.word	0x00000000
        /*0258*/ 	.short	0x010a
        /*025a*/ 	.byte	0x3f
	.zero		1


	//   ....[29]....
        /*025c*/ 	.word	0x00008200
        /*0260*/ 	.word	0x00000008
        /*0264*/ 	.word	0x00000000
        /*0268*/ 	.short	0x010a
        /*026a*/ 	.byte	0x3f
	.zero		1


	//   ....[30]....
        /*026c*/ 	.word	0x00008250
        /*0270*/ 	.word	0x00000009
        /*0274*/ 	.word	0x00000000
        /*0278*/ 	.short	0x010a
        /*027a*/ 	.byte	0x3f
	.zero		1


	//   ....[31]....
        /*027c*/ 	.word	0x000082a0
        /*0280*/ 	.word	0x00000006
        /*0284*/ 	.word	0x00000000
        /*0288*/ 	.short	0x010a
        /*028a*/ 	.byte	0x3f
	.zero		1


	//----- nvinfo : EIATTR_NUM_MBARRIERS
	.align		4
.L_35:
        /*028c*/ 	.byte	0x03, 0x38
        /*028e*/ 	.short	0x000c


	//----- nvinfo : EIATTR_EXIT_INSTR_OFFSETS
	.align		4
        /*0290*/ 	.byte	0x04, 0x1c
        /*0292*/ 	.short	(.L_37 - .L_36)


	//   ....[0]....
.L_36:
        /*0294*/ 	.word	0x000009f0


	//   ....[1]....
        /*0298*/ 	.word	0x00001200


	//   ....[2]....
        /*029c*/ 	.word	0x00006860


	//   ....[3]....
        /*02a0*/ 	.word	0x00006dc0


	//   ....[4]....
        /*02a4*/ 	.word	0x00007fb0


	//----- nvinfo : EIATTR_MAX_THREADS
	.align		4
.L_37:
        /*02a8*/ 	.byte	0x04, 0x05
        /*02aa*/ 	.short	(.L_39 - .L_38)
.L_38:
        /*02ac*/ 	.word	0x00000180
        /*02b0*/ 	.word	0x00000001
        /*02b4*/ 	.word	0x00000001


	//----- nvinfo : EIATTR_CRS_STACK_SIZE
	.align		4
.L_39:
        /*02b8*/ 	.byte	0x04, 0x1e
        /*02ba*/ 	.short	(.L_41 - .L_40)
.L_40:
        /*02bc*/ 	.word	0x00000000


	//----- nvinfo : EIATTR_CBANK_PARAM_SIZE
	.align		4
.L_41:
        /*02c0*/ 	.byte	0x03, 0x19
        /*02c2*/ 	.short	0x0470


	//----- nvinfo : EIATTR_PARAM_CBANK
	.align		4
        /*02c4*/ 	.byte	0x04, 0x0a
        /*02c6*/ 	.short	(.L_43 - .L_42)
	.align		4
.L_42:
        /*02c8*/ 	.word	index@(.nv.constant0._ZN7cutlass13device_kernelINS_4gemm6kernel13GemmUniversalIN4cute5tupleIJiiiiEEENS1_10collective13CollectiveMmaINS1_34MainloopSm90TmaGmmaWarpSpecializedILi5ENS5_IJNS4_1CILi2EEENSA_ILi4EEENSA_ILi1EEEEEENS1_35KernelTmaWarpSpecializedCooperativeEEENS5_IJNSA_ILi128EEESH_NSA_ILi64EEEEEENS_6half_tENS5_IJSD_llEEESK_NS5_IJlSD_lEEENS4_8TiledMMAINS4_8MMA_AtomIJNS4_4SM904GMMA26MMA_64x128x16_F32F16F16_SSILNSQ_5MajorE1ELSS_0ELNSQ_7ScaleInE1ELST_1EEEEEENS4_6LayoutINS5_IJSB_SD_SD_EEENS5_IJSD_NSA_ILi0EEESY_EEEEENS5_IJNS4_10UnderscoreES11_S11_EEEEENS4_23SM90_TMA_LOAD_MULTICASTENS4_14ComposedLayoutINS4_7SwizzleILi3ELi4ELi3EEENS4_18smem_ptr_flag_bitsILi16EEENSW_INS5_IJSI_NSA_ILi8EEEEEENS5_IJSD_SI_EEEEEEEvNS4_8identityES14_NS15_IS17_S19_NSW_INS5_IJS1A_SI_EEENS5_IJSI_SD_EEEEEEEvS1F_EENS_8epilogue10collective6detail29Sm90TmaWarpSpecializedAdapterINS1M_15DefaultEpilogueISK_SM_SM_NS1L_6thread17LinearCombinationISK_Li1EffLNS1Q_9ScaleType4KindE0ELNS_15FloatRoundStyleE2ESK_EENS1_15EpilogueDefaultEEEEEvvEEEEvNT_6ParamsE)
        /*02cc*/ 	.short	0x0210
        /*02ce*/ 	.short	0x0470


	//----- nvinfo : EIATTR_SW_WAR
	.align		4
.L_43:
        /*02d0*/ 	.byte	0x04, 0x36
        /*02d2*/ 	.short	(.L_45 - .L_44)
.L_44:
        /*02d4*/ 	.word	0x00000008
.L_45:


//--------------------- .nv.callgraph             --------------------------
	.section	.nv.callgraph,"",@"SHT_CUDA_CALLGRAPH"
	.align	4
	.sectionentsize	8
	.align		4
        /*0000*/ 	.word	0x00000000
	.align		4
        /*0004*/ 	.word	0xffffffff
	.align		4
        /*0008*/ 	.word	index@(_ZN7cutlass13device_kernelINS_4gemm6kernel13GemmUniversalIN4cute5tupleIJiiiiEEENS1_10collective13CollectiveMmaINS1_34MainloopSm90TmaGmmaWarpSpecializedILi5ENS5_IJNS4_1CILi2EEENSA_ILi4EEENSA_ILi1EEEEEENS1_35KernelTmaWarpSpecializedCooperativeEEENS5_IJNSA_ILi128EEESH_NSA_ILi64EEEEEENS_6half_tENS5_IJSD_llEEESK_NS5_IJlSD_lEEENS4_8TiledMMAINS4_8MMA_AtomIJNS4_4SM904GMMA26MMA_64x128x16_F32F16F16_SSILNSQ_5MajorE1ELSS_0ELNSQ_7ScaleInE1ELST_1EEEEEENS4_6LayoutINS5_IJSB_SD_SD_EEENS5_IJSD_NSA_ILi0EEESY_EEEEENS5_IJNS4_10UnderscoreES11_S11_EEEEENS4_23SM90_TMA_LOAD_MULTICASTENS4_14ComposedLayoutINS4_7SwizzleILi3ELi4ELi3EEENS4_18smem_ptr_flag_bitsILi16EEENSW_INS5_IJSI_NSA_ILi8EEEEEENS5_IJSD_SI_EEEEEEEvNS4_8identityES14_NS15_IS17_S19_NSW_INS5_IJS1A_SI_EEENS5_IJSI_SD_EEEEEEEvS1F_EENS_8epilogue10collective6detail29Sm90TmaWarpSpecializedAdapterINS1M_15DefaultEpilogueISK_SM_SM_NS1L_6thread17LinearCombinationISK_Li1EffLNS1Q_9ScaleType4KindE0ELNS_15FloatRoundStyleE2ESK_EENS1_15EpilogueDefaultEEEEEvvEEEEvNT_6ParamsE)
	.align		4
        /*000c*/ 	.word	index@(__assertfail)
	.align		4
        /*0010*/ 	.word	0x00000000
	.align		4
        /*0014*/ 	.word	0xfffffffe
	.align		4
        /*0018*/ 	.word	0x00000000
	.align		4
        /*001c*/ 	.word	0xfffffffd
	.align		4
        /*0020*/ 	.word	0x00000000
	.align		4
        /*0024*/ 	.word	0xfffffffc


//--------------------- .nv.constant4             --------------------------
	.section	.nv.constant4,"a",@progbits
	.align	8
	.align		8
.nv.constant4:
        /*0000*/ 	.dword	__assertfail
	.align		8
        /*0008*/ 	.dword	__unnamed_1
	.align		8
        /*0010*/ 	.dword	_ZN40_INTERNAL_5c7b38e5_4_k_cu_a13ae722_273014cuda3std3__45__cpo5beginE
	.align		8
        /*0018*/ 	.dword	_ZN40_INTERNAL_5c7b38e5_4_k_cu_a13ae722_273014cuda3std3__45__cpo3endE
	.align		8
        /*0020*/ 	.dword	_ZN40_INTERNAL_5c7b38e5_4_k_cu_a13ae722_273014cuda3std3__45__cpo6cbeginE
	.align		8
        /*0028*/ 	.dword	_ZN40_INTERNAL_5c7b38e5_4_k_cu_a13ae722_273014cuda3std3__45__cpo4cendE
	.align		8
        /*0030*/ 	.dword	_ZN40_INTERNAL_5c7b38e5_4_k_cu_a13ae722_273014cuda3std3__442_GLOBAL__N__5c7b38e5_4_k_cu_a13ae722_273016ignoreE
	.align		8
        /*0038*/ 	.dword	_ZN40_INTERNAL_5c7b38e5_4_k_cu_a13ae722_273014cuda3std3__419piecewise_constructE
	.align		8
        /*0040*/ 	.dword	_ZN40_INTERNAL_5c7b38e5_4_k_cu_a13ae722_273014cuda3std3__48in_placeE
	.align		8
        /*0048*/ 	.dword	_ZN40_INTERNAL_5c7b38e5_4_k_cu_a13ae722_273014cuda3std6ranges3__45__cpo4swapE
	.align		8
        /*0050*/ 	.dword	_ZN40_INTERNAL_5c7b38e5_4_k_cu_a13ae722_273014cuda3std6ranges3__45__cpo9iter_moveE
	.align		8
        /*0058*/ 	.dword	_ZN40_INTERNAL_5c7b38e5_4_k_cu_a13ae722_273014cute7productE
	.align		8
        /*0060*/ 	.dword	_ZN40_INTERNAL_5c7b38e5_4_k_cu_a13ae722_273014cute1_E
	.align		8
        /*0068*/ 	.dword	$str$22
	.align		8
        /*0070*/ 	.dword	$str$23


//--------------------- .text._ZN7cutlass13device_kernelINS_4gemm6kernel13GemmUniversalIN4cute5tupleIJiiiiEEENS1_10collective13CollectiveMmaINS1_34MainloopSm90TmaGmmaWarpSpecializedILi5ENS5_IJNS4_1CILi2EEENSA_ILi4EEENSA_ILi1EEEEEENS1_35KernelTmaWarpSpecializedCooperativeEEENS5_IJNSA_ILi128EEESH_NSA_ILi64EEEEEENS_6half_tENS5_IJSD_llEEESK_NS5_IJlSD_lEEENS4_8TiledMMAINS4_8MMA_AtomIJNS4_4SM904GMMA26MMA_64x128x16_F32F16F16_SSILNSQ_5MajorE1ELSS_0ELNSQ_7ScaleInE1ELST_1EEEEEENS4_6LayoutINS5_IJSB_SD_SD_EEENS5_IJSD_NSA_ILi0EEESY_EEEEENS5_IJNS4_10UnderscoreES11_S11_EEEEENS4_23SM90_TMA_LOAD_MULTICASTENS4_14ComposedLayoutINS4_7SwizzleILi3ELi4ELi3EEENS4_18smem_ptr_flag_bitsILi16EEENSW_INS5_IJSI_NSA_ILi8EEEEEENS5_IJSD_SI_EEEEEEEvNS4_8identityES14_NS15_IS17_S19_NSW_INS5_IJS1A_SI_EEENS5_IJSI_SD_EEEEEEEvS1F_EENS_8epilogue10collective6detail29Sm90TmaWarpSpecializedAdapterINS1M_15DefaultEpilogueISK_SM_SM_NS1L_6thread17LinearCombinationISK_Li1EffLNS1Q_9ScaleType4KindE0ELNS_15FloatRoundStyleE2ESK_EENS1_15EpilogueDefaultEEEEEvvEEEEvNT_6ParamsE --------------------------
	.section	.text._ZN7cutlass13device_kernelINS_4gemm6kernel13GemmUniversalIN4cute5tupleIJiiiiEEENS1_10collective13CollectiveMmaINS1_34MainloopSm90TmaGmmaWarpSpecializedILi5ENS5_IJNS4_1CILi2EEENSA_ILi4EEENSA_ILi1EEEEEENS1_35KernelTmaWarpSpecializedCooperativeEEENS5_IJNSA_ILi128EEESH_NSA_ILi64EEEEEENS_6half_tENS5_IJSD_llEEESK_NS5_IJlSD_lEEENS4_8TiledMMAINS4_8MMA_AtomIJNS4_4SM904GMMA26MMA_64x128x16_F32F16F16_SSILNSQ_5MajorE1ELSS_0ELNSQ_7ScaleInE1ELST_1EEEEEENS4_6LayoutINS5_IJSB_SD_SD_EEENS5_IJSD_NSA_ILi0EEESY_EEEEENS5_IJNS4_10UnderscoreES11_S11_EEEEENS4_23SM90_TMA_LOAD_MULTICASTENS4_14ComposedLayoutINS4_7SwizzleILi3ELi4ELi3EEENS4_18smem_ptr_flag_bitsILi16EEENSW_INS5_IJSI_NSA_ILi8EEEEEENS5_IJSD_SI_EEEEEEEvNS4_8identityES14_NS15_IS17_S19_NSW_INS5_IJS1A_SI_EEENS5_IJSI_SD_EEEEEEEvS1F_EENS_8epilogue10collective6detail29Sm90TmaWarpSpecializedAdapterINS1M_15DefaultEpilogueISK_SM_SM_NS1L_6thread17LinearCombinationISK_Li1EffLNS1Q_9ScaleType4KindE0ELNS_15FloatRoundStyleE2ESK_EENS1_15EpilogueDefaultEEEEEvvEEEEvNT_6ParamsE,"ax",@progbits
	.align	128
.text._ZN7cutlass13device_kernelINS_4gemm6kernel13GemmUniversalIN4cute5tupleIJiiiiEEENS1_10collective13CollectiveMmaINS1_34MainloopSm90TmaGmmaWarpSpecializedILi5ENS5_IJNS4_1CILi2EEENSA_ILi4EEENSA_ILi1EEEEEENS1_35KernelTmaWarpSpecializedCooperativeEEENS5_IJNSA_ILi128EEESH_NSA_ILi64EEEEEENS_6half_tENS5_IJSD_llEEESK_NS5_IJlSD_lEEENS4_8TiledMMAINS4_8MMA_AtomIJNS4_4SM904GMMA26MMA_64x128x16_F32F16F16_SSILNSQ_5MajorE1ELSS_0ELNSQ_7ScaleInE1ELST_1EEEEEENS4_6LayoutINS5_IJSB_SD_SD_EEENS5_IJSD_NSA_ILi0EEESY_EEEEENS5_IJNS4_10UnderscoreES11_S11_EEEEENS4_23SM90_TMA_LOAD_MULTICASTENS4_14ComposedLayoutINS4_7SwizzleILi3ELi4ELi3EEENS4_18smem_ptr_flag_bitsILi16EEENSW_INS5_IJSI_NSA_ILi8EEEEEENS5_IJSD_SI_EEEEEEEvNS4_8identityES14_NS15_IS17_S19_NSW_INS5_IJS1A_SI_EEENS5_IJSI_SD_EEEEEEEvS1F_EENS_8epilogue10collective6detail29Sm90TmaWarpSpecializedAdapterINS1M_15DefaultEpilogueISK_SM_SM_NS1L_6thread17LinearCombinationISK_Li1EffLNS1Q_9ScaleType4KindE0ELNS_15FloatRoundStyleE2ESK_EENS1_15EpilogueDefaultEEEEEvvEEEEvNT_6ParamsE:
        .type           _ZN7cutlass13device_kernelINS_4gemm6kernel13GemmUniversalIN4cute5tupleIJiiiiEEENS1_10collective13CollectiveMmaINS1_34MainloopSm90TmaGmmaWarpSpecializedILi5ENS5_IJNS4_1CILi2EEENSA_ILi4EEENSA_ILi1EEEEEENS1_35KernelTmaWarpSpecializedCooperativeEEENS5_IJNSA_ILi128EEESH_NSA_ILi64EEEEEENS_6half_tENS5_IJSD_llEEESK_NS5_IJlSD_lEEENS4_8TiledMMAINS4_8MMA_AtomIJNS4_4SM904GMMA26MMA_64x128x16_F32F16F16_SSILNSQ_5MajorE1ELSS_0ELNSQ_7ScaleInE1ELST_1EEEEEENS4_6LayoutINS5_IJSB_SD_SD_EEENS5_IJSD_NSA_ILi0EEESY_EEEEENS5_IJNS4_10UnderscoreES11_S11_EEEEENS4_23SM90_TMA_LOAD_MULTICASTENS4_14ComposedLayoutINS4_7SwizzleILi3ELi4ELi3EEENS4_18smem_ptr_flag_bitsILi16EEENSW_INS5_IJSI_NSA_ILi8EEEEEENS5_IJSD_SI_EEEEEEEvNS4_8identityES14_NS15_IS17_S19_NSW_INS5_IJS1A_SI_EEENS5_IJSI_SD_EEEEEEEvS1F_EENS_8epilogue10collective6detail29Sm90TmaWarpSpecializedAdapterINS1M_15DefaultEpilogueISK_SM_SM_NS1L_6thread17LinearCombinationISK_Li1EffLNS1Q_9ScaleType4KindE0ELNS_15FloatRoundStyleE2ESK_EENS1_15EpilogueDefaultEEEEEvvEEEEvNT_6ParamsE,@function
        .size           _ZN7cutlass13device_kernelINS_4gemm6kernel13GemmUniversalIN4cute5tupleIJiiiiEEENS1_10collective13CollectiveMmaINS1_34MainloopSm90TmaGmmaWarpSpecializedILi5ENS5_IJNS4_1CILi2EEENSA_ILi4EEENSA_ILi1EEEEEENS1_35KernelTmaWarpSpecializedCooperativeEEENS5_IJNSA_ILi128EEESH_NSA_ILi64EEEEEENS_6half_tENS5_IJSD_llEEESK_NS5_IJlSD_lEEENS4_8TiledMMAINS4_8MMA_AtomIJNS4_4SM904GMMA26MMA_64x128x16_F32F16F16_SSILNSQ_5MajorE1ELSS_0ELNSQ_7ScaleInE1ELST_1EEEEEENS4_6LayoutINS5_IJSB_SD_SD_EEENS5_IJSD_NSA_ILi0EEESY_EEEEENS5_IJNS4_10UnderscoreES11_S11_EEEEENS4_23SM90_TMA_LOAD_MULTICASTENS4_14ComposedLayoutINS4_7SwizzleILi3ELi4ELi3EEENS4_18smem_ptr_flag_bitsILi16EEENSW_INS5_IJSI_NSA_ILi8EEEEEENS5_IJSD_SI_EEEEEEEvNS4_8identityES14_NS15_IS17_S19_NSW_INS5_IJS1A_SI_EEENS5_IJSI_SD_EEEEEEEvS1F_EENS_8epilogue10collective6detail29Sm90TmaWarpSpecializedAdapterINS1M_15DefaultEpilogueISK_SM_SM_NS1L_6thread17LinearCombinationISK_Li1EffLNS1Q_9ScaleType4KindE0ELNS_15FloatRoundStyleE2ESK_EENS1_15EpilogueDefaultEEEEEvvEEEEvNT_6ParamsE,(.L_x_199 - _ZN7cutlass13device_kernelINS_4gemm6kernel13GemmUniversalIN4cute5tupleIJiiiiEEENS1_10collective13CollectiveMmaINS1_34MainloopSm90TmaGmmaWarpSpecializedILi5ENS5_IJNS4_1CILi2EEENSA_ILi4EEENSA_ILi1EEEEEENS1_35KernelTmaWarpSpecializedCooperativeEEENS5_IJNSA_ILi128EEESH_NSA_ILi64EEEEEENS_6half_tENS5_IJSD_llEEESK_NS5_IJlSD_lEEENS4_8TiledMMAINS4_8MMA_AtomIJNS4_4SM904GMMA26MMA_64x128x16_F32F16F16_SSILNSQ_5MajorE1ELSS_0ELNSQ_7ScaleInE1ELST_1EEEEEENS4_6LayoutINS5_IJSB_SD_SD_EEENS5_IJSD_NSA_ILi0EEESY_EEEEENS5_IJNS4_10UnderscoreES11_S11_EEEEENS4_23SM90_TMA_LOAD_MULTICASTENS4_14ComposedLayoutINS4_7SwizzleILi3ELi4ELi3EEENS4_18smem_ptr_flag_bitsILi16EEENSW_INS5_IJSI_NSA_ILi8EEEEEENS5_IJSD_SI_EEEEEEEvNS4_8identityES14_NS15_IS17_S19_NSW_INS5_IJS1A_SI_EEENS5_IJSI_SD_EEEEEEEvS1F_EENS_8epilogue10collective6detail29Sm90TmaWarpSpecializedAdapterINS1M_15DefaultEpilogueISK_SM_SM_NS1L_6thread17LinearCombinationISK_Li1EffLNS1Q_9ScaleType4KindE0ELNS_15FloatRoundStyleE2ESK_EENS1_15EpilogueDefaultEEEEEvvEEEEvNT_6ParamsE)
        .other          _ZN7cutlass13device_kernelINS_4gemm6kernel13GemmUniversalIN4cute5tupleIJiiiiEEENS1_10collective13CollectiveMmaINS1_34MainloopSm90TmaGmmaWarpSpecializedILi5ENS5_IJNS4_1CILi2EEENSA_ILi4EEENSA_ILi1EEEEEENS1_35KernelTmaWarpSpecializedCooperativeEEENS5_IJNSA_ILi128EEESH_NSA_ILi64EEEEEENS_6half_tENS5_IJSD_llEEESK_NS5_IJlSD_lEEENS4_8TiledMMAINS4_8MMA_AtomIJNS4_4SM904GMMA26MMA_64x128x16_F32F16F16_SSILNSQ_5MajorE1ELSS_0ELNSQ_7ScaleInE1ELST_1EEEEEENS4_6LayoutINS5_IJSB_SD_SD_EEENS5_IJSD_NSA_ILi0EEESY_EEEEENS5_IJNS4_10UnderscoreES11_S11_EEEEENS4_23SM90_TMA_LOAD_MULTICASTENS4_14ComposedLayoutINS4_7SwizzleILi3ELi4ELi3EEENS4_18smem_ptr_flag_bitsILi16EEENSW_INS5_IJSI_NSA_ILi8EEEEEENS5_IJSD_SI_EEEEEEEvNS4_8identityES14_NS15_IS17_S19_NSW_INS5_IJS1A_SI_EEENS5_IJSI_SD_EEEEEEEvS1F_EENS_8epilogue10collective6detail29Sm90TmaWarpSpecializedAdapterINS1M_15DefaultEpilogueISK_SM_SM_NS1L_6thread17LinearCombinationISK_Li1EffLNS1Q_9ScaleType4KindE0ELNS_15FloatRoundStyleE2ESK_EENS1_15EpilogueDefaultEEEEEvvEEEEvNT_6ParamsE,@"STO_CUDA_ENTRY STV_DEFAULT"
_ZN7cutlass13device_kernelINS_4gemm6kernel13GemmUniversalIN4cute5tupleIJiiiiEEENS1_10collective13CollectiveMmaINS1_34MainloopSm90TmaGmmaWarpSpecializedILi5ENS5_IJNS4_1CILi2EEENSA_ILi4EEENSA_ILi1EEEEEENS1_35KernelTmaWarpSpecializedCooperativeEEENS5_IJNSA_ILi128EEESH_NSA_ILi64EEEEEENS_6half_tENS5_IJSD_llEEESK_NS5_IJlSD_lEEENS4_8TiledMMAINS4_8MMA_AtomIJNS4_4SM904GMMA26MMA_64x128x16_F32F16F16_SSILNSQ_5MajorE1ELSS_0ELNSQ_7ScaleInE1ELST_1EEEEEENS4_6LayoutINS5_IJSB_SD_SD_EEENS5_IJSD_NSA_ILi0EEESY_EEEEENS5_IJNS4_10UnderscoreES11_S11_EEEEENS4_23SM90_TMA_LOAD_MULTICASTENS4_14ComposedLayoutINS4_7SwizzleILi3ELi4ELi3EEENS4_18smem_ptr_flag_bitsILi16EEENSW_INS5_IJSI_NSA_ILi8EEEEEENS5_IJSD_SI_EEEEEEEvNS4_8identityES14_NS15_IS17_S19_NSW_INS5_IJS1A_SI_EEENS5_IJSI_SD_EEEEEEEvS1F_EENS_8epilogue10collective6detail29Sm90TmaWarpSpecializedAdapterINS1M_15DefaultEpilogueISK_SM_SM_NS1L_6thread17LinearCombinationISK_Li1EffLNS1Q_9ScaleType4KindE0ELNS_15FloatRoundStyleE2ESK_EENS1_15EpilogueDefaultEEEEEvvEEEEvNT_6ParamsE:
[----:B------:R-:W0:Y:S01]  /*0000*/  LDC R1, c[0x0][0x28] ;  /* 0x00000a00ff017b82 */ /* 0x000e220000000800 */
[----:B------:R-:W1:Y:S01]  /*0010*/  S2R R95, SR_TID.X ;  /* 0x00000000005f7919 */ /* 0x000e620000002100 */
[----:B------:R-:W-:Y:S01]  /*0020*/  ELECT P0, URZ, PT ;  /* 0x00000000003f782f */ /* 0x000fe20003800000 */
[----:B------:R-:W-:Y:S01]  /*0030*/  BSSY B0, `(.L_x_0) ;  /* 0x000000f000007945 */ /* 0x000fe20003800000 */
[--C-:B-1----:R-:W-:Y:S02]  /*0040*/  SHF.R.U32.HI R0, RZ, 0x5, R95.reuse ;  /* 0x00000005ff007819 */ /* 0x102fe4000001165f */
[----:B------:R-:W-:-:S03]  /*0050*/  SHF.R.U32.HI R7, RZ, 0x7, R95 ;  /* 0x00000007ff077819 */ /* 0x000fc6000001165f */
[----:B------:R-:W1:Y:S04]  /*0060*/  SHFL.IDX PT, R3, R0, RZ, 0x1f ;  /* 0x00001fff00037589 */ /* 0x000e6800000e0000 */
[----:B------:R2:W3:Y:S01]  /*0070*/  SHFL.IDX PT, R2, R7, RZ, 0x1f ;  /* 0x00001fff07027589 */ /* 0x0004e200000e0000 */
[----:B-1----:R-:W-:-:S13]  /*0080*/  ISETP.NE.OR P0, PT, R3, RZ, !P0 ;  /* 0x000000ff0300720c */ /* 0x002fda0004705670 */
[----:B0-23--:R-:W-:Y:S05]  /*0090*/  @P0 BRA `(.L_x_1) ;  /* 0x0000000000200947 */ /* 0x00dfea0003800000 */
[----:B------:R-:W-:Y:S02]  /*00a0*/  ULDC.64 UR4, c[0x0][0x198] ;  /* 0x0000660000047ab9 */ /* 0x000fe40000000a00 */
[----:B------:R-:W-:Y:S02]  /*00b0*/  UIADD3 UR6, UP0, UR4, 0xf0, URZ ;  /* 0x000000f004067890 */ /* 0x000fe4000ff1e03f */
[----:B------:R-:W-:Y:S02]  /*00c0*/  UIADD3 UR4, UP1, UR4, 0x1f0, URZ ;  /* 0x000001f004047890 */ /* 0x000fe4000ff3e03f */
[----:B------:R-:W-:Y:S02]  /*00d0*/  UIADD3.X UR7, URZ, UR5, URZ, UP0, !UPT ;  /* 0x000000053f077290 */ /* 0x000fe400087fe43f */
[----:B------:R-:W-:-:S07]  /*00e0*/  UIADD3.X UR5, URZ, UR5, URZ, UP1, !UPT ;  /* 0x000000053f057290 */ /* 0x000fce0008ffe43f */
[----:B------:R0:W-:Y:S02]  /*00f0*/  UTMACCTL.PF [UR6] ;  /* 0x00000000060079b9 */ /* 0x0001e40008040000 */
[----:B------:R0:W-:Y:S02]  /*0100*/  UTMACCTL.PF [UR4] ;  /* 0x00000000040079b9 */ /* 0x0001e40008040000 */
[----:B0-----:R-:W-:Y:S01]  /*0110*/  NOP ;  /* 0x0000000000007918 */ /* 0x001fe20000000000 */
.L_x_1:
[----:B------:R-:W-:Y:S05]  /*0120*/  BSYNC B0 ;  /* 0x0000000000007941 */ /* 0x000fea0003800000 */
.L_x_0:
[----:B------:R-:W0:Y:S02]  /*0130*/  SHFL.IDX PT, R5, R0, RZ, 0x1f ;  /* 0x00001fff00057589 */ /* 0x000e2400000e0000 */
[----:B0-----:R-:W-:-:S13]  /*0140*/  ISETP.NE.AND P0, PT, R5, RZ, PT ;  /* 0x000000ff0500720c */ /* 0x001fda0003f05270 */
[----:B------:R-:W-:Y:S05]  /*0150*/  @P0 BRA `(.L_x_2) ;  /* 0x0000000000600947 */ /* 0x000fea0003800000 */
[----:B------:R-:W0:Y:S01]  /*0160*/  S2UR UR8, SR_CgaCtaId ;  /* 0x00000000000879c3 */ /* 0x000e220000008800 */
[----:B------:R-:W-:Y:S01]  /*0170*/  UMOV UR4, 0x400 ;  /* 0x0000040000047882 */ /* 0x000fe20000000000 */
[----:B------:R-:W-:Y:S01]  /*0180*/  UMOV UR5, 0x1 ;  /* 0x0000000100057882 */ /* 0x000fe20000000000 */
[----:B------:R-:W-:Y:S01]  /*0190*/  UMOV UR6, 0xa ;  /* 0x0000000a00067882 */ /* 0x000fe20000000000 */
[----:B------:R-:W-:Y:S01]  /*01a0*/  ELECT P0, URZ, PT ;  /* 0x00000000003f782f */ /* 0x000fe20003800000 */
[----:B------:R-:W-:-:S04]  /*01b0*/  UIADD3 UR6, -UR6, 0x100000, URZ ;  /* 0x0010000006067890 */ /* 0x000fc8000fffe13f */
[----:B------:R-:W-:Y:S02]  /*01c0*/  USHF.L.U32 UR7, UR6, 0xb, URZ ;  /* 0x0000000b06077899 */ /* 0x000fe4000800063f */
[----:B------:R-:W-:Y:S02]  /*01d0*/  USHF.L.U32 UR6, UR6, 0x1, URZ ;  /* 0x0000000106067899 */ /* 0x000fe4000800063f */
[----:B0-----:R-:W-:Y:S02]  /*01e0*/  ULEA UR8, UR8, UR4, 0x18 ;  /* 0x0000000408087291 */ /* 0x001fe4000f8ec03f */
[----:B------:R-:W-:-:S04]  /*01f0*/  UIADD3 UR4, -UR5, 0x100000, URZ ;  /* 0x0010000005047890 */ /* 0x000fc8000fffe13f */
[----:B------:R-:W-:Y:S02]  /*0200*/  USHF.L.U32 UR5, UR4, 0xb, URZ ;  /* 0x0000000b04057899 */ /* 0x000fe4000800063f */
[----:B------:R-:W-:Y:S01]  /*0210*/  USHF.L.U32 UR4, UR4, 0x1, URZ ;  /* 0x0000000104047899 */ /* 0x000fe2000800063f */
[----:B------:R-:W0:Y:S11]  /*0220*/  FENCE.VIEW.ASYNC.S ;  /* 0x00000000000073c6 */ /* 0x000e360000000000 */
[----:B0-----:R0:W1:Y:S01]  /*0230*/  SYNCS.EXCH.64 URZ, [UR8], UR4 ;  /* 0x00000004083f75b2 */ /* 0x0010620008000100 */
[----:B------:R0:W2:Y:S01]  /*0240*/  SYNCS.EXCH.64 URZ, [UR8+0x28], UR6 ;  /* 0x00002806083f75b2 */ /* 0x0000a20008000100 */
[----:B------:R0:W3:Y:S01]  /*0250*/  SYNCS.EXCH.64 URZ, [UR8+0x8], UR4 ;  /* 0x00000804083f75b2 */ /* 0x0000e20008000100 */
[----:B------:R0:W4:Y:S01]  /*0260*/  SYNCS.EXCH.64 URZ, [UR8+0x30], UR6 ;  /* 0x00003006083f75b2 */ /* 0x0001220008000100 */
[----:B------:R0:W0:Y:S01]  /*0270*/  SYNCS.EXCH.64 URZ, [UR8+0x10], UR4 ;  /* 0x00001004083f75b2 */ /* 0x0000220008000100 */
[----:B------:R0:W0:Y:S01]  /*0280*/  SYNCS.EXCH.64 URZ, [UR8+0x38], UR6 ;  /* 0x00003806083f75b2 */ /* 0x0000220008000100 */
[----:B------:R0:W0:Y:S01]  /*0290*/  SYNCS.EXCH.64 URZ, [UR8+0x18], UR4 ;  /* 0x00001804083f75b2 */ /* 0x0000220008000100 */
[----:B------:R0:W0:Y:S01]  /*02a0*/  SYNCS.EXCH.64 URZ, [UR8+0x40], UR6 ;  /* 0x00004006083f75b2 */ /* 0x0000220008000100 */
[----:B------:R0:W0:Y:S01]  /*02b0*/  SYNCS.EXCH.64 URZ, [UR8+0x20], UR4 ;  /* 0x00002004083f75b2 */ /* 0x0000220008000100 */
[----:B------:R0:W0:Y:S01]  /*02c0*/  SYNCS.EXCH.64 URZ, [UR8+0x48], UR6 ;  /* 0x00004806083f75b2 */ /* 0x0000220008000100 */
[----:B------:R-:W-:Y:S01]  /*02d0*/  NOP ;  /* 0x0000000000007918 */ /* 0x000fe20000000000 */
.L_x_2:
[----:B------:R-:W-:Y:S01]  /*02e0*/  SHF.R.S32.HI R4, RZ, 0x1f, R95 ;  /* 0x0000001fff047819 */ /* 0x000fe2000001145f */
[----:B------:R-:W5:Y:S01]  /*02f0*/  SHFL.IDX PT, R0, R0, RZ, 0x1f ;  /* 0x00001fff00007589 */ /* 0x000f6200000e0000 */
[----:B0-----:R-:W0:Y:S01]  /*0300*/  S2UR UR8, SR_CTAID.X ;  /* 0x00000000000879c3 */ /* 0x001e220000002500 */
[----:B------:R-:W-:Y:S02]  /*0310*/  ELECT P0, URZ, PT ;  /* 0x00000000003f782f */ /* 0x000fe40003800000 */
[----:B------:R-:W-:Y:S01]  /*0320*/  LEA.HI R4, R4, R95, RZ, 0x7 ;  /* 0x0000005f04047211 */ /* 0x000fe200078f38ff */
[----:B------:R-:W-:Y:S01]  /*0330*/  ULDC UR4, c[0x0][0x150] ;  /* 0x0000540000047ab9 */ /* 0x000fe20000000800 */
[----:B------:R-:W-:Y:S01]  /*0340*/  SHF.R.S32.HI R6, RZ, 0x1f, R5 ;  /* 0x0000001fff067819 */ /* 0x000fe20000011405 */
[----:B------:R-:W-:Y:S01]  /*0350*/  NOP ;  /* 0x0000000000007918 */ /* 0x000fe20000000000 */
[----:B------:R-:W-:Y:S01]  /*0360*/  LOP3.LUT R4, R4, 0xffffff80, RZ, 0xc0, !PT ;  /* 0xffffff8004047812 */ /* 0x000fe200078ec0ff */
[----:B------:R-:W-:Y:S01]  /*0370*/  NOP ;  /* 0x0000000000007918 */ /* 0x000fe20000000000 */
[----:B------:R-:W-:Y:S01]  /*0380*/  LEA.HI R6, R6, R5, RZ, 0x2 ;  /* 0x0000000506067211 */ /* 0x000fe200078f10ff */
[----:B------:R-:W1:Y:S01]  /*0390*/  LDC R11, c[0x0][0x144] ;  /* 0x00005100ff0b7b82 */ /* 0x000e620000000800 */
[----:B------:R-:W-:Y:S01]  /*03a0*/  IMAD.MOV.U32 R22, RZ, RZ, 0x1 ;  /* 0x00000001ff167424 */ /* 0x000fe200078e00ff */
[----:B------:R-:W-:Y:S01]  /*03b0*/  ISETP.NE.AND P3, PT, R2, RZ, PT ;  /* 0x000000ff0200720c */ /* 0x000fe20003f65270 */
[----:B------:R-:W-:Y:S01]  /*03c0*/  IMAD.IADD R8, R95, 0x1, -R4 ;  /* 0x000000015f087824 */ /* 0x000fe200078e0a04 */
[----:B------:R-:W-:Y:S01]  /*03d0*/  LOP3.LUT R6, R6, 0x3ffffffc, RZ, 0xc0, !PT ;  /* 0x3ffffffc06067812 */ /* 0x000fe200078ec0ff */
[----:B------:R-:W2:Y:S03]  /*03e0*/  S2R R4, SR_CTAID.Y ;  /* 0x0000000000047919 */ /* 0x000ea60000002600 */
[----:B------:R-:W-:Y:S01]  /*03f0*/  SHF.R.S32.HI R9, RZ, 0x1f, R8 ;  /* 0x0000001fff097819 */ /* 0x000fe20000011408 */
[----:B------:R-:W-:Y:S01]  /*0400*/  IMAD.IADD R6, R5, 0x1, -R6 ;  /* 0x0000000105067824 */ /* 0x000fe200078e0a06 */
[----:B------:R-:W3:Y:S02]  /*0410*/  LDC R13, c[0x0][0x140] ;  /* 0x00005000ff0d7b82 */ /* 0x000ee40000000800 */
[----:B------:R-:W-:-:S02]  /*0420*/  LEA.HI R9, R9, R8, RZ, 0x3 ;  /* 0x0000000809097211 */ /* 0x000fc400078f18ff */
[----:B-----5:R-:W-:Y:S02]  /*0430*/  ISETP.NE.OR P0, PT, R0, RZ, !P0 ;  /* 0x000000ff0000720c */ /* 0x020fe40004705670 */
[--C-:B------:R-:W-:Y:S02]  /*0440*/  SHF.R.S32.HI R0, RZ, 0x3, R9.reuse ;  /* 0x00000003ff007819 */ /* 0x100fe40000011409 */
[----:B0-----:R-:W-:Y:S02]  /*0450*/  I2FP.F32.U32 R10, UR8 ;  /* 0x00000008000a7c45 */ /* 0x001fe40008201000 */
[----:B------:R-:W-:-:S03]  /*0460*/  SHF.R.S32.HI R9, RZ, 0x1f, R9 ;  /* 0x0000001fff097819 */ /* 0x000fc60000011409 */
[----:B------:R-:W-:Y:S01]  /*0470*/  FMUL R10, R10, UR4 ;  /* 0x000000040a0a7c20 */ /* 0x000fe20008400000 */
[----:B------:R-:W-:Y:S01]  /*0480*/  LEA.HI R9, R9, R0, RZ, 0x2 ;  /* 0x0000000009097211 */ /* 0x000fe200078f10ff */
[----:B------:R-:W-:Y:S02]  /*0490*/  ULDC UR4, c[0x0][0x154] ;  /* 0x0000550000047ab9 */ /* 0x000fe40000000800 */
[----:B------:R-:W-:Y:S01]  /*04a0*/  VOTEU.ALL UP0, P0 ;  /* 0x00000000003f7886 */ /* 0x000fe20000000000 */
[----:B------:R-:W-:Y:S01]  /*04b0*/  LOP3.LUT R9, R9, 0xfffffffc, RZ, 0xc0, !PT ;  /* 0xfffffffc09097812 */ /* 0x000fe200078ec0ff */
[----:B------:R-:W0:Y:S01]  /*04c0*/  F2I.U32.TRUNC.NTZ R10, R10 ;  /* 0x0000000a000a7305 */ /* 0x000e22000020f000 */
[----:B------:R-:W-:Y:S02]  /*04d0*/  VOTEU.ALL UP1, P0 ;  /* 0x00000000003f7886 */ /* 0x000fe40000020000 */
[----:B------:R-:W5:Y:S01]  /*04e0*/  @!UP0 S2UR UR7, SR_CgaCtaId ;  /* 0x00000000000789c3 */ /* 0x000f620000008800 */
[----:B------:R-:W-:Y:S01]  /*04f0*/  IMAD.IADD R9, R0, 0x1, -R9 ;  /* 0x0000000100097824 */ /* 0x000fe200078e0a09 */
[----:B------:R-:W-:Y:S01]  /*0500*/  SHF.R.S32.HI R0, RZ, 0x1f, R3 ;  /* 0x0000001fff007819 */ /* 0x000fe20000011403 */
[----:B------:R-:W-:Y:S01]  /*0510*/  @!UP0 UMOV UR6, 0x400 ;  /* 0x0000040000068882 */ /* 0x000fe20000000000 */
[----:B---3--:R-:W-:Y:S01]  /*0520*/  ISETP.EQ.U32.AND P2, PT, R13, 0x1, PT ;  /* 0x000000010d00780c */ /* 0x008fe20003f42070 */
[----:B------:R-:W-:Y:S01]  /*0530*/  IMAD R19, R6, 0x4, R9 ;  /* 0x0000000406137824 */ /* 0x000fe200078e0209 */
[----:B--2---:R-:W-:-:S02]  /*0540*/  I2FP.F32.U32 R12, R4 ;  /* 0x00000004000c7245 */ /* 0x004fc40000201000 */
[----:B------:R-:W2:Y:S01]  /*0550*/  LDC R9, c[0x0][0x148] ;  /* 0x00005200ff097b82 */ /* 0x000ea20000000800 */
[----:B------:R-:W-:Y:S02]  /*0560*/  LEA.HI R0, R0, R3, RZ, 0x2 ;  /* 0x0000000300007211 */ /* 0x000fe400078f10ff */
[----:B------:R-:W-:Y:S01]  /*0570*/  LEA.HI R6, R19, R19, RZ, 0x1 ;  /* 0x0000001313067211 */ /* 0x000fe200078f08ff */
[----:B0-----:R-:W-:Y:S02]  /*0580*/  IMAD.MOV R14, RZ, RZ, -R10 ;  /* 0x000000ffff0e7224 */ /* 0x001fe400078e0a0a */
[----:B------:R-:W-:Y:S01]  /*0590*/  FMUL R12, R12, UR4 ;  /* 0x000000040c0c7c20 */ /* 0x000fe20008400000 */
[----:B------:R-:W-:Y:S01]  /*05a0*/  LOP3.LUT R0, R0, 0xfffffffc, RZ, 0xc0, !PT ;  /* 0xfffffffc00007812 */ /* 0x000fe200078ec0ff */
[----:B------:R-:W-:Y:S01]  /*05b0*/  UMOV UR4, 0x20 ;  /* 0x0000002000047882 */ /* 0x000fe20000000000 */
[----:B------:R-:W-:Y:S01]  /*05c0*/  LOP3.LUT R10, R6, 0xfffffffe, RZ, 0xc0, !PT ;  /* 0xfffffffe060a7812 */ /* 0x000fe200078ec0ff */
[----:B-1----:R-:W-:Y:S01]  /*05d0*/  IMAD R6, R11, R14, UR8 ;  /* 0x000000080b067e24 */ /* 0x002fe2000f8e020e */
[----:B------:R-:W-:-:S04]  /*05e0*/  @!UP0 UIADD3 UR4, -UR4, 0x100000, URZ ;  /* 0x0010000004048890 */ /* 0x000fc8000fffe13f */
[----:B------:R-:W-:Y:S02]  /*05f0*/  @!UP0 USHF.L.U32 UR5, UR4, 0xb, URZ ;  /* 0x0000000b04058899 */ /* 0x000fe4000800063f */
[----:B------:R-:W-:Y:S01]  /*0600*/  @!UP0 USHF.L.U32 UR4, UR4, 0x1, URZ ;  /* 0x0000000104048899 */ /* 0x000fe2000800063f */
[----:B------:R-:W0:Y:S01]  /*0610*/  F2I.U32.TRUNC.NTZ R12, R12 ;  /* 0x0000000c000c7305 */ /* 0x000e22000020f000 */
[----:B------:R-:W-:Y:S02]  /*0620*/  IMAD.IADD R3, R3, 0x1, -R0 ;  /* 0x0000000103037824 */ /* 0x000fe400078e0a00 */
[C---:B------:R-:W-:Y:S02]  /*0630*/  IMAD.IADD R11, R19.reuse, 0x1, -R10 ;  /* 0x00000001130b7824 */ /* 0x040fe400078e0a0a */
[----:B------:R-:W-:Y:S01]  /*0640*/  IMAD.SHL.U32 R10, R19, 0x4, RZ ;  /* 0x00000004130a7824 */ /* 0x000fe200078e00ff */
[----:B-----5:R-:W-:Y:S01]  /*0650*/  @!UP0 ULEA UR6, UR7, UR6, 0x18 ;  /* 0x0000000607068291 */ /* 0x020fe2000f8ec03f */
[----:B------:R-:W-:Y:S01]  /*0660*/  ISETP.NE.AND P1, PT, R3, 0x3, PT ;  /* 0x000000030300780c */ /* 0x000fe20003f25270 */
[----:B------:R-:W-:Y:S01]  /*0670*/  VOTEU.ALL UP0, P0 ;  /* 0x00000000003f7886 */ /* 0x000fe20000000000 */
[----:B------:R-:W-:-:S02]  /*0680*/  ISETP.NE.AND P4, PT, R11, R6, PT ;  /* 0x000000060b00720c */ /* 0x000fc40003f85270 */
[----:B------:R-:W-:Y:S02]  /*0690*/  LOP3.LUT R19, R19, 0xc, R10, 0x78, !PT ;  /* 0x0000000c13137812 */ /* 0x000fe400078e780a */
[----:B------:R-:W-:Y:S01]  /*06a0*/  LOP3.LUT P0, RZ, R8, 0x7, RZ, 0xc0, !PT ;  /* 0x0000000708ff7812 */ /* 0x000fe2000780c0ff */
[C---:B------:R-:W-:Y:S01]  /*06b0*/  VIADD R8, R2.reuse, 0xffffffff ;  /* 0xffffffff02087836 */ /* 0x040fe20000000000 */
[----:B------:R-:W-:Y:S01]  /*06c0*/  ISETP.EQ.OR P1, PT, R3, RZ, !P1 ;  /* 0x000000ff0300720c */ /* 0x000fe20004f22670 */
[----:B0-----:R-:W-:Y:S01]  /*06d0*/  IMAD.MOV R23, RZ, RZ, -R12 ;  /* 0x000000ffff177224 */ /* 0x001fe200078e0a0c */
[----:B------:R-:W-:Y:S01]  /*06e0*/  ISETP.LT.U32.AND P0, PT, R19, 0x8, !P0 ;  /* 0x000000081300780c */ /* 0x000fe20004701070 */
[----:B------:R-:W0:Y:S02]  /*06f0*/  FENCE.VIEW.ASYNC.S ;  /* 0x00000000000073c6 */ /* 0x000e240000000000 */
[----:B0-----:R0:W1:Y:S01]  /*0700*/  @!UP0 SYNCS.EXCH.64 URZ, [UR6+0x60], UR4 ;  /* 0x00006004063f85b2 */ /* 0x0010620008000100 */
[----:B------:R-:W-:Y:S01]  /*0710*/  ISETP.EQ.AND P1, PT, R2, RZ, P1 ;  /* 0x000000ff0200720c */ /* 0x000fe20000f22270 */
[----:B--2---:R-:W-:Y:S01]  /*0720*/  IMAD R11, R9, R23, R4 ;  /* 0x00000017090b7224 */ /* 0x004fe200078e0204 */
[----:B------:R-:W-:-:S02]  /*0730*/  ISETP.GE.U32.AND P6, PT, R8, 0x2, PT ;  /* 0x000000020800780c */ /* 0x000fc40003fc6070 */
[----:B------:R-:W-:Y:S02]  /*0740*/  @P4 LEA.HI R0, R19, R19, RZ, 0x1 ;  /* 0x0000001313004211 */ /* 0x000fe400078f08ff */
[----:B------:R-:W-:Y:S02]  /*0750*/  SEL R18, RZ, 0x1, !P1 ;  /* 0x00000001ff127807 */ /* 0x000fe40004800000 */
[----:B------:R-:W-:Y:S02]  /*0760*/  @P4 SHF.R.S32.HI R0, RZ, 0x1, R0 ;  /* 0x00000001ff004819 */ /* 0x000fe40000011400 */
[----:B------:R-:W-:Y:S02]  /*0770*/  SEL R18, R18, 0x2, P6 ;  /* 0x0000000212127807 */ /* 0x000fe40003000000 */
[----:B------:R-:W-:Y:S02]  /*0780*/  @P4 ISETP.NE.AND P5, PT, R0, R11, PT ;  /* 0x0000000b0000420c */ /* 0x000fe40003fa5270 */
[----:B------:R-:W-:Y:S01]  /*0790*/  SEL R11, RZ, 0x1, !P0 ;  /* 0x00000001ff0b7807 */ /* 0x000fe20004000000 */
[----:B------:R0:W2:Y:S01]  /*07a0*/  @!UP1 SYNCS.EXCH.64 URZ, [UR6+0x68], UR4 ;  /* 0x00006804063f95b2 */ /* 0x0000a20008000100 */
[----:B------:R-:W-:Y:S01]  /*07b0*/  @P4 SEL R22, RZ, 0x1, P5 ;  /* 0x00000001ff164807 */ /* 0x000fe20002800000 */
[----:B------:R-:W-:Y:S01]  /*07c0*/  NOP ;  /* 0x0000000000007918 */ /* 0x000fe20000000000 */
[----:B------:R-:W-:-:S02]  /*07d0*/  LOP3.LUT R0, R95, 0x7f, RZ, 0xc0, !PT ;  /* 0x0000007f5f007812 */ /* 0x000fc400078ec0ff */
[----:B------:R-:W-:Y:S01]  /*07e0*/  LOP3.LUT R22, R22, R11, RZ, 0xc0, !PT ;  /* 0x0000000b16167212 */ /* 0x000fe200078ec0ff */
[----:B01----:R-:W-:Y:S06]  /*07f0*/  @!P2 BRA `(.L_x_3) ;  /* 0x000000000008a947 */ /* 0x003fec0003800000 */
[----:B--2-4-:R-:W-:Y:S01]  /*0800*/  UCGABAR_ARV ;  /* 0x00000000000079c7 */ /* 0x014fe20008000000 */
[----:B------:R-:W-:Y:S05]  /*0810*/  BRA `(.L_x_4) ;  /* 0x0000000000047947 */ /* 0x000fea0003800000 */
.L_x_3:
[----:B--2-4-:R-:W-:Y:S01]  /*0820*/  NOP ;  /* 0x0000000000007918 */ /* 0x014fe20000000000 */
.L_x_4:
[----:B------:R-:W0:Y:S01]  /*0830*/  LDC R2, c[0x0][0x65c] ;  /* 0x00019700ff027b82 */ /* 0x000e220000000800 */
[----:B------:R-:W-:Y:S02]  /*0840*/  IMAD.U32 R10, RZ, RZ, UR8 ;  /* 0x00000008ff0a7e24 */ /* 0x000fe4000f8e00ff */
[----:B------:R-:W-:Y:S01]  /*0850*/  IMAD.MOV.U32 R11, RZ, RZ, RZ ;  /* 0x000000ffff0b7224 */ /* 0x000fe200078e00ff */
[----:B0-----:R-:W-:-:S04]  /*0860*/  ISETP.NE.AND P1, PT, R2, 0x1, PT ;  /* 0x000000010200780c */ /* 0x001fc80003f25270 */
[----:B------:R-:W-:-:S09]  /*0870*/  P2R R5, PR, RZ, 0x2 ;  /* 0x00000002ff057803 */ /* 0x000fd20000000000 */
[----:B------:R-:W0:Y:S01]  /*0880*/  @P1 LDC R17, c[0x0][0x10] ;  /* 0x00000400ff111b82 */ /* 0x000e220000000800 */
[----:B------:R-:W-:Y:S02]  /*0890*/  @P1 IMAD.MOV.U32 R5, RZ, RZ, RZ ;  /* 0x000000ffff051224 */ /* 0x000fe400078e00ff */
[----:B------:R-:W-:-:S05]  /*08a0*/  @P1 IMAD.MOV.U32 R15, RZ, RZ, RZ ;  /* 0x000000ffff0f1224 */ /* 0x000fca00078e00ff */
[----:B------:R-:W1:Y:S01]  /*08b0*/  @!P1 LDC R13, c[0x0][0xc] ;  /* 0x00000300ff0d9b82 */ /* 0x000e620000000800 */
[----:B------:R-:W-:Y:S01]  /*08c0*/  ULDC UR4, c[0x0][0xc] ;  /* 0x0000030000047ab9 */ /* 0x000fe20000000800 */
[----:B------:R-:W-:Y:S01]  /*08d0*/  ULDC UR5, c[0x0][0x10] ;  /* 0x0000040000057ab9 */ /* 0x000fe20000000800 */
[----:B------:R-:W-:Y:S01]  /*08e0*/  ULDC UR6, c[0x0][0x14] ;  /* 0x0000050000067ab9 */ /* 0x000fe20000000800 */
[----:B------:R-:W-:-:S04]  /*08f0*/  UIMAD.WIDE.U32 UR4, UR4, UR5, URZ ;  /* 0x00000005040472a5 */ /* 0x000fc8000f8e003f */
[----:B------:R-:W-:Y:S02]  /*0900*/  UIMAD.WIDE.U32 UR36, UR4, UR6, URZ ;  /* 0x00000006042472a5 */ /* 0x000fe4000f8e003f */
[----:B------:R-:W-:-:S04]  /*0910*/  UIMAD UR42, UR5, UR6, URZ ;  /* 0x00000006052a72a4 */ /* 0x000fc8000f8e023f */
[----:B------:R-:W-:Y:S01]  /*0920*/  UIADD3 UR42, UR37, UR42, URZ ;  /* 0x0000002a252a7290 */ /* 0x000fe2000fffe03f */
[----:B0-----:R-:W-:-:S04]  /*0930*/  @P1 IMAD.WIDE.U32 R16, R17, UR8, R4 ;  /* 0x0000000811101c25 */ /* 0x001fc8000f8e0004 */
[----:B------:R-:W-:Y:S02]  /*0940*/  @P1 IMAD.IADD R17, R17, 0x1, R15 ;  /* 0x0000000111111824 */ /* 0x000fe400078e020f */
[----:B-1----:R-:W-:-:S04]  /*0950*/  @!P1 IMAD.WIDE.U32 R10, R4, R13, R10 ;  /* 0x0000000d040a9225 */ /* 0x002fc800078e000a */
[----:B------:R-:W-:Y:S02]  /*0960*/  @!P1 IMAD.MOV.U32 R16, RZ, RZ, R10 ;  /* 0x000000ffff109224 */ /* 0x000fe400078e000a */
[----:B------:R-:W-:Y:S01]  /*0970*/  @!P1 IMAD.MOV.U32 R17, RZ, RZ, R11 ;  /* 0x000000ffff119224 */ /* 0x000fe200078e000b */
[----:B------:R-:W-:Y:S06]  /*0980*/  @!P2 BRA `(.L_x_5) ;  /* 0x00000000000ca947 */ /* 0x000fec0003800000 */
[----:B------:R-:W-:Y:S01]  /*0990*/  UCGABAR_WAIT ;  /* 0x0000000000007dc7 */ /* 0x000fe20008000000 */
[----:B------:R-:W-:Y:S01]  /*09a0*/  CCTL.IVALL ;  /* 0x00000000ff00798f */ /* 0x000fe20002000000 */
[----:B------:R-:W-:Y:S05]  /*09b0*/  BRA `(.L_x_6) ;  /* 0x0000000000047947 */ /* 0x000fea0003800000 */
.L_x_5:
[----:B------:R-:W-:Y:S06]  /*09c0*/  BAR.SYNC.DEFER_BLOCKING 0x0 ;  /* 0x0000000000007b1d */ /* 0x000fec0000010000 */
.L_x_6:
[----:B------:R-:W-:Y:S05]  /*09d0*/  @!P3 BRA `(.L_x_7) ;  /* 0x0000005c00a4b947 */ /* 0x000fea0003800000 */
[----:B------:R-:W-:-:S13]  /*09e0*/  ISETP.GT.U32.AND P0, PT, R8, 0x1, PT ;  /* 0x000000010800780c */ /* 0x000fda0003f04070 */
[----:B------:R-:W-:Y:S05]  /*09f0*/  @P0 EXIT ;  /* 0x000000000000094d */ /* 0x000fea0003800000 */
[----:B------:R-:W-:Y:S01]  /*0a00*/  ULDC.64 UR4, c[0x0][0x650] ;  /* 0x0001940000047ab9 */ /* 0x000fe20000000a00 */
[----:B------:R-:W-:Y:S01]  /*0a10*/  PRMT R3, RZ, 0x7610, R3 ;  /* 0x00007610ff037816 */ /* 0x000fe20000000003 */
[----:B------:R-:W-:Y:S01]  /*0a20*/  IMAD.MOV.U32 R103, RZ, RZ, -0x1 ;  /* 0xffffffffff677424 */ /* 0x000fe200078e00ff */
[----:B------:R-:W-:Y:S01]  /*0a30*/  ISETP.GE.U32.AND P0, PT, R16, UR4, PT ;  /* 0x0000000410007c0c */ /* 0x000fe2000bf06070 */
[----:B------:R-:W-:Y:S02]  /*0a40*/  IMAD.MOV.U32 R100, RZ, RZ, -0x1 ;  /* 0xffffffffff647424 */ /* 0x000fe400078e00ff */
[----:B------:R-:W-:Y:S01]  /*0a50*/  IMAD.MOV.U32 R101, RZ, RZ, -0x1 ;  /* 0xffffffffff657424 */ /* 0x000fe200078e00ff */
[----:B------:R-:W-:-:S13]  /*0a60*/  ISETP.GE.U32.AND.EX P0, PT, R17, UR5, PT, P0 ;  /* 0x0000000511007c0c */ /* 0x000fda000bf06100 */
[----:B------:R-:W-:Y:S05]  /*0a70*/  @P0 BRA `(.L_x_8) ;  /* 0x0000000400280947 */ /* 0x000fea0003800000 */
[----:B------:R-:W0:Y:S01]  /*0a80*/  LDC.64 R24, c[0x0][0x628] ;  /* 0x00018a00ff187b82 */ /* 0x000e220000000a00 */
[----:B------:R-:W-:Y:S02]  /*0a90*/  IMAD.MOV.U32 R10, RZ, RZ, R16 ;  /* 0x000000ffff0a7224 */ /* 0x000fe400078e0010 */
[----:B------:R-:W-:-:S05]  /*0aa0*/  IMAD.MOV.U32 R11, RZ, RZ, R17 ;  /* 0x000000ffff0b7224 */ /* 0x000fca00078e0011 */
[----:B------:R-:W1:Y:S08]  /*0ab0*/  LDC R8, c[0x0][0x630] ;  /* 0x00018c00ff087b82 */ /* 0x000e700000000800 */
[----:B------:R-:W2:Y:S01]  /*0ac0*/  LDC.64 R26, c[0x0][0x620] ;  /* 0x00018800ff1a7b82 */ /* 0x000ea20000000a00 */
[----:B0-----:R-:W-:-:S04]  /*0ad0*/  ISETP.NE.U32.AND P0, PT, R24, RZ, PT ;  /* 0x000000ff1800720c */ /* 0x001fc80003f05070 */
[----:B------:R-:W-:-:S13]  /*0ae0*/  ISETP.NE.AND.EX P0, PT, R25, RZ, PT, P0 ;  /* 0x000000ff1900720c */ /* 0x000fda0003f05300 */
[----:B-12---:R-:W-:Y:S05]  /*0af0*/  @!P0 BRA `(.L_x_9) ;  /* 0x0000000000288947 */ /* 0x006fea0003800000 */
[----:B------:R-:W0:Y:S02]  /*0b00*/  LDC R3, c[0x0][0x634] ;  /* 0x00018d00ff037b82 */ /* 0x000e240000000800 */
[----:B0-----:R-:W-:-:S05]  /*0b10*/  IADD3 R3, P0, R16, R3, RZ ;  /* 0x0000000310037210 */ /* 0x001fca0007f1e0ff */
[----:B------:R-:W-:-:S04]  /*0b20*/  IMAD.X R21, RZ, RZ, R17, P0 ;  /* 0x000000ffff157224 */ /* 0x000fc800000e0611 */
[----:B------:R-:W-:-:S04]  /*0b30*/  IMAD.WIDE.U32 R10, R21, R24, RZ ;  /* 0x00000018150a7225 */ /* 0x000fc800078e00ff */
[----:B------:R-:W-:-:S04]  /*0b40*/  IMAD.WIDE.U32 R12, P0, R3, R25, R10 ;  /* 0x00000019030c7225 */ /* 0x000fc8000780000a */
[----:B------:R-:W-:-:S04]  /*0b50*/  IMAD.WIDE.U32 R10, R3, R24, RZ ;  /* 0x00000018030a7225 */ /* 0x000fc800078e00ff */
[----:B------:R-:W-:Y:S01]  /*0b60*/  IMAD.X R15, RZ, RZ, RZ, P0 ;  /* 0x000000ffff0f7224 */ /* 0x000fe200000e06ff */
[----:B------:R-:W-:Y:S01]  /*0b70*/  IADD3 RZ, P0, R11, R12, RZ ;  /* 0x0000000c0bff7210 */ /* 0x000fe20007f1e0ff */
[----:B------:R-:W-:-:S04]  /*0b80*/  IMAD.MOV.U32 R14, RZ, RZ, R13 ;  /* 0x000000ffff0e7224 */ /* 0x000fc800078e000d */
[----:B------:R-:W-:-:S08]  /*0b90*/  IMAD.WIDE.U32.X R10, R21, R25, R14, P0 ;  /* 0x00000019150a7225 */ /* 0x000fd000000e040e */
.L_x_9:
[----:B------:R-:W0:Y:S01]  /*0ba0*/  LDC.64 R30, c[0x0][0x640] ;  /* 0x00019000ff1e7b82 */ /* 0x000e220000000a00 */
[-CC-:B------:R-:W-:Y:S01]  /*0bb0*/  SHF.R.U64 R101, R10, R8.reuse, R11.reuse ;  /* 0x000000080a657219 */ /* 0x180fe2000000120b */
[----:B------:R-:W-:Y:S01]  /*0bc0*/  IMAD R29, R9, R23, R4 ;  /* 0x00000017091d7224 */ /* 0x000fe200078e0204 */
[----:B------:R-:W-:Y:S01]  /*0bd0*/  SHF.R.U32.HI R3, RZ, R8, R11 ;  /* 0x00000008ff037219 */ /* 0x000fe2000001160b */
[----:B------:R-:W-:Y:S01]  /*0be0*/  IMAD.MOV.U32 R23, RZ, RZ, 0x1 ;  /* 0x00000001ff177424 */ /* 0x000fe200078e00ff */
[----:B------:R-:W-:-:S03]  /*0bf0*/  IADD3 R5, P0, RZ, -R101, RZ ;  /* 0x80000065ff057210 */ /* 0x000fc60007f1e0ff */
[----:B------:R-:W1:Y:S02]  /*0c00*/  LDC R12, c[0x0][0x618] ;  /* 0x00018600ff0c7b82 */ /* 0x000e640000000800 */
[----:B------:R-:W-:Y:S02]  /*0c10*/  IMAD.X R3, RZ, RZ, ~R3, P0 ;  /* 0x000000ffff037224 */ /* 0x000fe400000e0e03 */
[----:B------:R-:W-:-:S04]  /*0c20*/  IMAD.WIDE.U32 R10, R5, R26, R16 ;  /* 0x0000001a050a7225 */ /* 0x000fc800078e0010 */
[----:B------:R-:W2:Y:S01]  /*0c30*/  LDC R20, c[0x0][0x608] ;  /* 0x00018200ff147b82 */ /* 0x000ea20000000800 */
[----:B------:R-:W-:Y:S02]  /*0c40*/  IMAD R8, R3, R26, RZ ;  /* 0x0000001a03087224 */ /* 0x000fe400078e02ff */
[----:B------:R-:W-:Y:S02]  /*0c50*/  IMAD.MOV.U32 R3, RZ, RZ, -0x1 ;  /* 0xffffffffff037424 */ /* 0x000fe400078e00ff */
[----:B------:R-:W-:-:S03]  /*0c60*/  IMAD R5, R5, R27, R8 ;  /* 0x0000001b05057224 */ /* 0x000fc600078e0208 */
[----:B------:R-:W3:Y:S01]  /*0c70*/  LDC R28, c[0x0][0x658] ;  /* 0x00019600ff1c7b82 */ /* 0x000ee20000000800 */
[----:B------:R-:W-:Y:S01]  /*0c80*/  IMAD.IADD R5, R11, 0x1, R5 ;  /* 0x000000010b057824 */ /* 0x000fe200078e0205 */
[----:B0-----:R-:W-:-:S04]  /*0c90*/  ISETP.NE.U32.AND P0, PT, R30, RZ, PT ;  /* 0x000000ff1e00720c */ /* 0x001fc80003f05070 */
[----:B------:R-:W-:Y:S02]  /*0ca0*/  ISETP.NE.AND.EX P0, PT, R31, RZ, PT, P0 ;  /* 0x000000ff1f00720c */ /* 0x000fe40003f05300 */
[----:B------:R-:W0:Y:S01]  /*0cb0*/  LDC R24, c[0x0][0x600] ;  /* 0x00018000ff187b82 */ /* 0x000e220000000800 */
[-CC-:B-1----:R-:W-:Y:S02]  /*0cc0*/  SHF.R.U64 R14, R10, R12.reuse, R5.reuse ;  /* 0x0000000c0a0e7219 */ /* 0x182fe40000001205 */
[----:B------:R-:W-:-:S05]  /*0cd0*/  SHF.R.U32.HI R5, RZ, R12, R5 ;  /* 0x0000000cff057219 */ /* 0x000fca0000011605 */
[----:B------:R-:W1:Y:S01]  /*0ce0*/  LDC R15, c[0x0][0x648] ;  /* 0x00019200ff0f7b82 */ /* 0x000e620000000800 */
[-CC-:B--2---:R-:W-:Y:S02]  /*0cf0*/  SHF.R.U64 R27, R14, R20.reuse, R5.reuse ;  /* 0x000000140e1b7219 */ /* 0x184fe40000001205 */
[----:B------:R-:W-:-:S05]  /*0d00*/  SHF.R.U32.HI R5, RZ, R20, R5 ;  /* 0x00000014ff057219 */ /* 0x000fca0000011605 */
[----:B------:R-:W2:Y:S01]  /*0d10*/  LDC R21, c[0x0][0x638] ;  /* 0x00018e00ff157b82 */ /* 0x000ea20000000800 */
[-CC-:B---3--:R-:W-:Y:S02]  /*0d20*/  SHF.R.U64 R20, R27, R28.reuse, R5.reuse ;  /* 0x0000001c1b147219 */ /* 0x188fe40000001205 */
[-C--:B------:R-:W-:Y:S02]  /*0d30*/  SHF.L.U32 R3, R3, R28.reuse, RZ ;  /* 0x0000001c03037219 */ /* 0x080fe400000006ff */
[----:B------:R-:W-:Y:S01]  /*0d40*/  SHF.R.U32.HI R5, RZ, R28, R5 ;  /* 0x0000001cff057219 */ /* 0x000fe20000011605 */
[----:B------:R-:W-:Y:S01]  /*0d50*/  IMAD.MOV.U32 R4, RZ, RZ, R20 ;  /* 0x000000ffff047224 */ /* 0x000fe200078e0014 */
[----:B------:R-:W-:Y:S01]  /*0d60*/  LOP3.LUT R12, RZ, R3, RZ, 0x33, !PT ;  /* 0x00000003ff0c7212 */ /* 0x000fe200078e33ff */
[----:B------:R-:W3:Y:S01]  /*0d70*/  LDC R25, c[0x0][0x610] ;  /* 0x00018400ff197b82 */ /* 0x000ee20000000800 */
[----:B------:R-:W-:Y:S05]  /*0d80*/  @!P0 BRA `(.L_x_10) ;  /* 0x0000000000288947 */ /* 0x000fea0003800000 */
[----:B------:R-:W4:Y:S02]  /*0d90*/  LDC R3, c[0x0][0x64c] ;  /* 0x00019300ff037b82 */ /* 0x000f240000000800 */
[----:B----4-:R-:W-:-:S05]  /*0da0*/  IADD3 R3, P0, R20, R3, RZ ;  /* 0x0000000314037210 */ /* 0x010fca0007f1e0ff */
        /* <DEDUP_REMOVED lines=8> */
.L_x_10:
[----:B-1----:R-:W-:Y:S01]  /*0e30*/  SHF.R.U64 R4, R4, R15, R5 ;  /* 0x0000000f04047219 */ /* 0x002fe20000001205 */
[----:B0-----:R-:W-:Y:S01]  /*0e40*/  VIADD R5, R24, 0xffffffff ;  /* 0xffffffff18057836 */ /* 0x001fe20000000000 */
[----:B------:R-:W-:Y:S02]  /*0e50*/  SHF.L.U32 R3, R23, R28, RZ ;  /* 0x0000001c17037219 */ /* 0x000fe400000006ff */
[----:B------:R-:W-:Y:S01]  /*0e60*/  LOP3.LUT R12, R27, R12, RZ, 0xc0, !PT ;  /* 0x0000000c1b0c7212 */ /* 0x000fe200078ec0ff */
[----:B------:R-:W-:Y:S01]  /*0e70*/  IMAD.MOV R8, RZ, RZ, -R4 ;  /* 0x000000ffff087224 */ /* 0x000fe200078e0a04 */
[----:B------:R-:W-:Y:S02]  /*0e80*/  SEL R6, R6, R29, !P1 ;  /* 0x0000001d06067207 */ /* 0x000fe40004800000 */
[----:B------:R-:W-:Y:S01]  /*0e90*/  LOP3.LUT R5, R14, R5, RZ, 0xc0, !PT ;  /* 0x000000050e057212 */ /* 0x000fe200078ec0ff */
[----:B------:R-:W-:Y:S02]  /*0ea0*/  IMAD R9, R3, R4, R12 ;  /* 0x0000000403097224 */ /* 0x000fe400078e020c */
[----:B--2---:R-:W-:-:S02]  /*0eb0*/  IMAD R3, R8, R21, R20 ;  /* 0x0000001508037224 */ /* 0x004fc400078e0214 */
[----:B---3--:R-:W-:Y:S02]  /*0ec0*/  IMAD R6, R9, R25, R6 ;  /* 0x0000001909067224 */ /* 0x008fe400078e0206 */
[----:B------:R-:W-:Y:S02]  /*0ed0*/  IMAD R103, R3, R24, R5 ;  /* 0x0000001803677224 */ /* 0x000fe400078e0205 */
[----:B------:R-:W-:-:S03]  /*0ee0*/  IMAD.MOV.U32 R4, RZ, RZ, 0x1 ;  /* 0x00000001ff047424 */ /* 0x000fc600078e00ff */
[----:B------:R-:W-:Y:S02]  /*0ef0*/  SEL R100, R103, R6, !P1 ;  /* 0x0000000667647207 */ /* 0x000fe40004800000 */
[----:B------:R-:W-:Y:S02]  /*0f00*/  PRMT R3, R4, 0x7610, R3 ;  /* 0x0000761004037816 */ /* 0x000fe40000000003 */
[----:B------:R-:W-:-:S07]  /*0f10*/  SEL R103, R6, R103, !P1 ;  /* 0x0000006706677207 */ /* 0x000fce0004800000 */
.L_x_8:
[----:B------:R-:W-:-:S08]  /*0f20*/  NOP ;  /* 0x0000000000007918 */ /* 0x000fd00000000000 */
[----:B------:R-:W0:Y:S02]  /*0f30*/  USETMAXREG.TRY_ALLOC.CTAPOOL UP0, 0xe8 ;  /* 0x000000e8000079c8 */ /* 0x000e240008000600 */
[----:B0-----:R-:W-:-:S13]  /*0f40*/  PLOP3.LUT P0, PT, PT, PT, UP0, 0x80, 0x0 ;  /* 0x000000000000781c */ /* 0x001fda0003f0f008 */
[----:B------:R-:W-:Y:S05]  /*0f50*/  @!P0 BRA `(.L_x_8) ;  /* 0xfffffffc00f08947 */ /* 0x000fea000383ffff */
[----:B------:R-:W-:Y:S01]  /*0f60*/  ULDC.64 UR4, c[0x0][0x598] ;  /* 0x0001660000047ab9 */ /* 0x000fe20000000a00 */
[----:B------:R-:W-:Y:S01]  /*0f70*/  ULDC.64 UR38, c[0x0][0x208] ;  /* 0x0000820000267ab9 */ /* 0x000fe20000000a00 */
[----:B------:R-:W-:-:S04]  /*0f80*/  ISETP.NE.U32.AND P0, PT, RZ, UR4, PT ;  /* 0x00000004ff007c0c */ /* 0x000fc8000bf05070 */
[----:B------:R-:W-:-:S13]  /*0f90*/  ISETP.NE.AND.EX P0, PT, RZ, UR5, PT, P0 ;  /* 0x00000005ff007c0c */ /* 0x000fda000bf05300 */
[----:B------:R-:W-:Y:S05]  /*0fa0*/  @!P0 BRA `(.L_x_11) ;  /* 0x00000000001c8947 */ /* 0x000fea0003800000 */
[----:B------:R-:W0:Y:S02]  /*0fb0*/  LDC.64 R4, c[0x0][0x598] ;  /* 0x00016600ff047b82 */ /* 0x000e240000000a00 */
[----:B0-----:R-:W2:Y:S02]  /*0fc0*/  LDG.E.64 R4, desc[UR38][R4.64] ;  /* 0x0000002604047981 */ /* 0x001ea4000c1e1b00 */
[----:B--2---:R-:W-:-:S04]  /*0fd0*/  ISETP.NE.U32.AND P0, PT, R4, RZ, PT ;  /* 0x000000ff0400720c */ /* 0x004fc80003f05070 */
[----:B------:R-:W-:-:S13]  /*0fe0*/  ISETP.NE.AND.EX P0, PT, R5, RZ, PT, P0 ;  /* 0x000000ff0500720c */ /* 0x000fda0003f05300 */
[----:B------:R-:W-:Y:S05]  /*0ff0*/  @!P0 BRA `(.L_x_11) ;  /* 0x0000000000088947 */ /* 0x000fea0003800000 */
[----:B------:R0:W5:Y:S01]  /*1000*/  LD.E R23, desc[UR38][R4.64] ;  /* 0x0000002604177980 */ /* 0x000162000c101900 */
[----:B------:R-:W-:Y:S05]  /*1010*/  BRA `(.L_x_12) ;  /* 0x0000000000247947 */ /* 0x000fea0003800000 */
.L_x_11:
[----:B------:R-:W-:Y:S02]  /*1020*/  ULDC.64 UR4, c[0x0][0x588] ;  /* 0x0001620000047ab9 */ /* 0x000fe40000000a00 */
[----:B------:R-:W-:-:S04]  /*1030*/  ISETP.NE.U32.AND P0, PT, RZ, UR4, PT ;  /* 0x00000004ff007c0c */ /* 0x000fc8000bf05070 */
[----:B------:R-:W-:-:S13]  /*1040*/  ISETP.NE.AND.EX P0, PT, RZ, UR5, PT, P0 ;  /* 0x00000005ff007c0c */ /* 0x000fda000bf05300 */
[----:B------:R-:W-:Y:S05]  /*1050*/  @!P0 BRA `(.L_x_13) ;  /* 0x00000000000c8947 */ /* 0x000fea0003800000 */
[----:B------:R-:W0:Y:S02]  /*1060*/  LDC.64 R4, c[0x0][0x588] ;  /* 0x00016200ff047b82 */ /* 0x000e240000000a00 */
[----:B0-----:R1:W5:Y:S01]  /*1070*/  LDG.E R23, desc[UR38][R4.64] ;  /* 0x0000002604177981 */ /* 0x001362000c1e1900 */
[----:B------:R-:W-:Y:S05]  /*1080*/  BRA `(.L_x_12) ;  /* 0x0000000000087947 */ /* 0x000fea0003800000 */
.L_x_13:
[----:B------:R-:W-:Y:S02]  /*1090*/  ULDC UR4, c[0x0][0x580] ;  /* 0x0001600000047ab9 */ /* 0x000fe40000000800 */
[----:B------:R-:W-:-:S07]  /*10a0*/  IMAD.U32 R23, RZ, RZ, UR4 ;  /* 0x00000004ff177e24 */ /* 0x000fce000f8e00ff */
.L_x_12:
[----:B------:R-:W-:Y:S02]  /*10b0*/  ULDC.64 UR4, c[0x0][0x5a0] ;  /* 0x0001680000047ab9 */ /* 0x000fe40000000a00 */
[----:B------:R-:W-:-:S04]  /*10c0*/  ISETP.NE.U32.AND P0, PT, RZ, UR4, PT ;  /* 0x00000004ff007c0c */ /* 0x000fc8000bf05070 */
[----:B------:R-:W-:-:S13]  /*10d0*/  ISETP.NE.AND.EX P0, PT, RZ, UR5, PT, P0 ;  /* 0x00000005ff007c0c */ /* 0x000fda000bf05300 */
[----:B------:R-:W-:Y:S05]  /*10e0*/  @!P0 BRA `(.L_x_14) ;  /* 0x00000000001c8947 */ /* 0x000fea0003800000 */
[----:B01----:R-:W0:Y:S02]  /*10f0*/  LDC.64 R4, c[0x0][0x5a0] ;  /* 0x00016800ff047b82 */ /* 0x003e240000000a00 */
[----:B0-----:R-:W2:Y:S02]  /*1100*/  LDG.E.64 R4, desc[UR38][R4.64] ;  /* 0x0000002604047981 */ /* 0x001ea4000c1e1b00 */
[----:B--2---:R-:W-:-:S04]  /*1110*/  ISETP.NE.U32.AND P0, PT, R4, RZ, PT ;  /* 0x000000ff0400720c */ /* 0x004fc80003f05070 */
[----:B------:R-:W-:-:S13]  /*1120*/  ISETP.NE.AND.EX P0, PT, R5, RZ, PT, P0 ;  /* 0x000000ff0500720c */ /* 0x000fda0003f05300 */
[----:B------:R-:W-:Y:S05]  /*1130*/  @!P0 BRA `(.L_x_14) ;  /* 0x0000000000088947 */ /* 0x000fea0003800000 */
[----:B------:R0:W5:Y:S01]  /*1140*/  LD.E R90, desc[UR38][R4.64] ;  /* 0x00000026045a7980 */ /* 0x000162000c101900 */
[----:B------:R-:W-:Y:S05]  /*1150*/  BRA `(.L_x_15) ;  /* 0x0000000000247947 */ /* 0x000fea0003800000 */
.L_x_14:
[----:B------:R-:W-:Y:S02]  /*1160*/  ULDC.64 UR4, c[0x0][0x590] ;  /* 0x0001640000047ab9 */ /* 0x000fe40000000a00 */
[----:B------:R-:W-:-:S04]  /*1170*/  ISETP.NE.U32.AND P0, PT, RZ, UR4, PT ;  /* 0x00000004ff007c0c */ /* 0x000fc8000bf05070 */
[----:B------:R-:W-:-:S13]  /*1180*/  ISETP.NE.AND.EX P0, PT, RZ, UR5, PT, P0 ;  /* 0x00000005ff007c0c */ /* 0x000fda000bf05300 */
[----:B------:R-:W-:Y:S05]  /*1190*/  @!P0 BRA `(.L_x_16) ;  /* 0x00000000000c8947 */ /* 0x000fea0003800000 */
[----:B------:R-:W2:Y:S02]  /*11a0*/  LDC.64 R90, c[0x0][0x590] ;  /* 0x00016400ff5a7b82 */ /* 0x000ea40000000a00 */
[----:B--2---:R2:W5:Y:S01]  /*11b0*/  LDG.E R90, desc[UR38][R90.64] ;  /* 0x000000265a5a7981 */ /* 0x004562000c1e1900 */
[----:B------:R-:W-:Y:S05]  /*11c0*/  BRA `(.L_x_15) ;  /* 0x0000000000087947 */ /* 0x000fea0003800000 */
.L_x_16:
[----:B------:R-:W-:Y:S02]  /*11d0*/  ULDC UR4, c[0x0][0x584] ;  /* 0x0001610000047ab9 */ /* 0x000fe40000000800 */
[----:B------:R-:W-:-:S07]  /*11e0*/  IMAD.U32 R90, RZ, RZ, UR4 ;  /* 0x00000004ff5a7e24 */ /* 0x000fce000f8e00ff */
.L_x_15:
[----:B------:R-:W-:-:S13]  /*11f0*/  LOP3.LUT P0, RZ, R3, 0xff, RZ, 0xc0, !PT ;  /* 0x000000ff03ff7812 */ /* 0x000fda000780c0ff */
[----:B------:R-:W-:Y:S05]  /*1200*/  @!P0 EXIT ;  /* 0x000000000000894d */ /* 0x000fea0003800000 */
[----:B------:R-:W3:Y:S01]  /*1210*/  LDC R93, c[0x0][0x658] ;  /* 0x00019600ff5d7b82 */ /* 0x000ee20000000800 */
[----:B------:R-:W-:Y:S01]  /*1220*/  LOP3.LUT R7, R7, 0x1, RZ, 0xc0, !PT ;  /* 0x0000000107077812 */ /* 0x000fe200078ec0ff */
[----:B------:R-:W-:Y:S01]  /*1230*/  ULDC.64 UR6, c[0x0][0x288] ;  /* 0x0000a20000067ab9 */ /* 0x000fe20000000a00 */
[----:B------:R-:W-:Y:S01]  /*1240*/  SHF.R.U32.HI R3, RZ, 0x2, R95 ;  /* 0x00000002ff037819 */ /* 0x000fe2000001165f */
[----:B------:R-:W-:Y:S01]  /*1250*/  UIADD3 UR4, UR7, 0x3f, URZ ;  /* 0x0000003f07047890 */ /* 0x000fe2000fffe03f */
[----:B------:R-:W-:Y:S01]  /*1260*/  SHF.R.U32.HI R0, RZ, 0x1, R0 ;  /* 0x00000001ff007819 */ /* 0x000fe20000011600 */
[----:B------:R-:W-:Y:S01]  /*1270*/  IMAD.SHL.U32 R88, R7, 0x40, RZ ;  /* 0x0000004007587824 */ /* 0x000fe200078e00ff */
[----:B------:R-:W-:Y:S01]  /*1280*/  LOP3.LUT R3, R3, 0x7, RZ, 0xc0, !PT ;  /* 0x0000000703037812 */ /* 0x000fe200078ec0ff */
[----:B------:R-:W4:Y:S01]  /*1290*/  LDC.64 R8, c[0x0][0x5c8] ;  /* 0x00017200ff087b82 */ /* 0x000f220000000a00 */
[----:B------:R-:W-:Y:S01]  /*12a0*/  USHF.R.S32.HI UR5, URZ, 0x1f, UR4 ;  /* 0x0000001f3f057899 */ /* 0x000fe20008011404 */
[----:B------:R-:W-:Y:S01]  /*12b0*/  LOP3.LUT R0, R0, 0x30, RZ, 0xc0, !PT ;  /* 0x0000003000007812 */ /* 0x000fe200078ec0ff */
[----:B------:R-:W-:Y:S01]  /*12c0*/  IMAD.MOV.U32 R6, RZ, RZ, 0x1 ;  /* 0x00000001ff067424 */ /* 0x000fe200078e00ff */
[--C-:B------:R-:W-:Y:S01]  /*12d0*/  LOP3.LUT R88, R88, 0x40, R3.reuse, 0xe2, !PT ;  /* 0x0000004058587812 */ /* 0x100fe200078ee203 */
[----:B------:R-:W-:Y:S01]  /*12e0*/  ULEA.HI UR5, UR5, UR4, URZ, 0x6 ;  /* 0x0000000405057291 */ /* 0x000fe2000f8f303f */
[-C--:B01----:R-:W-:Y:S01]  /*12f0*/  IADD3 R4, RZ, -R0.reuse, -R3 ;  /* 0x80000000ff047210 */ /* 0x083fe20007ffe803 */
[----:B------:R-:W-:Y:S01]  /*1300*/  IMAD.U32 R5, RZ, RZ, UR6 ;  /* 0x00000006ff057e24 */ /* 0x000fe2000f8e00ff */
[----:B------:R-:W0:Y:S01]  /*1310*/  LDC R97, c[0x0][0x600] ;  /* 0x00018000ff617b82 */ /* 0x000e220000000800 */
[----:B------:R-:W-:Y:S01]  /*1320*/  LOP3.LUT R88, R88, R0, RZ, 0xfc, !PT ;  /* 0x0000000058587212 */ /* 0x000fe200078efcff */
[----:B------:R-:W-:Y:S01]  /*1330*/  IMAD.MOV.U32 R0, RZ, RZ, -0x1 ;  /* 0xffffffffff007424 */ /* 0x000fe200078e00ff */
[----:B------:R-:W-:Y:S01]  /*1340*/  USHF.R.S32.HI UR43, URZ, 0x6, UR5 ;  /* 0x000000063f2b7899 */ /* 0x000fe20008011405 */
[----:B------:R-:W-:Y:S01]  /*1350*/  LOP3.LUT R94, R95, 0x3, RZ, 0xc0, !PT ;  /* 0x000000035f5e7812 */ /* 0x000fe200078ec0ff */
[----:B------:R-:W-:Y:S01]  /*1360*/  IMAD R4, R7, -0x40, R4 ;  /* 0xffffffc007047824 */ /* 0x000fe200078e0204 */
[C---:B------:R-:W-:Y:S01]  /*1370*/  LOP3.LUT R96, R95.reuse, 0x80, RZ, 0xc0, !PT ;  /* 0x000000805f607812 */ /* 0x040fe200078ec0ff */
[----:B------:R-:W-:Y:S01]  /*1380*/  UISETP.LT.AND UP0, UPT, UR43, 0x1, UPT ;  /* 0x000000012b00788c */ /* 0x000fe2000bf01270 */
[-C--:B---3--:R-:W-:Y:S01]  /*1390*/  SHF.L.U32 R0, R0, R93.reuse, RZ ;  /* 0x0000005d00007219 */ /* 0x088fe200000006ff */
[----:B------:R-:W-:Y:S01]  /*13a0*/  ULDC UR4, c[0x0][0x284] ;  /* 0x0000a10000047ab9 */ /* 0x000fe20000000800 */
[----:B------:R-:W-:Y:S01]  /*13b0*/  IMAD R94, R94, -0x2, R5 ;  /* 0xfffffffe5e5e7824 */ /* 0x000fe200078e0205 */
[----:B------:R-:W-:Y:S01]  /*13c0*/  USEL UR44, UR43, 0x1, UP0 ;  /* 0x000000012b2c7887 */ /* 0x000fe20008000000 */
[----:B------:R-:W-:Y:S01]  /*13d0*/  SHF.L.U32 R93, R6, R93, RZ ;  /* 0x0000005d065d7219 */ /* 0x000fe200000006ff */
[----:B------:R-:W-:Y:S01]  /*13e0*/  IMAD.SHL.U32 R95, R95, 0x2, RZ ;  /* 0x000000025f5f7824 */ /* 0x000fe200078e00ff */
[----:B------:R-:W-:Y:S01]  /*13f0*/  LOP3.LUT R102, R18, 0x1, RZ, 0xfc, !PT ;  /* 0x0000000112667812 */ /* 0x000fe200078efcff */
[----:B------:R-:W-:Y:S01]  /*1400*/  VIADD R99, R4, UR4 ;  /* 0x0000000404637c36 */ /* 0x000fe20008000000 */
[C---:B----4-:R-:W-:Y:S01]  /*1410*/  SHF.L.U64.HI R92, R8.reuse, 0x3, R9 ;  /* 0x00000003085c7819 */ /* 0x050fe20000010209 */
[----:B--2---:R-:W-:Y:S01]  /*1420*/  IMAD.SHL.U32 R91, R8, 0x8, RZ ;  /* 0x00000008085b7824 */ /* 0x004fe200078e00ff */
[----:B------:R-:W-:Y:S01]  /*1430*/  SHF.R.U32.HI R96, RZ, 0x7, R96 ;  /* 0x00000007ff607819 */ /* 0x000fe20000011660 */
[----:B------:R-:W-:Y:S01]  /*1440*/  IMAD.MOV.U32 R89, RZ, RZ, RZ ;  /* 0x000000ffff597224 */ /* 0x000fe200078e00ff */
[----:B------:R-:W-:Y:S01]  /*1450*/  LOP3.LUT R98, RZ, R0, RZ, 0x33, !PT ;  /* 0x00000000ff627212 */ /* 0x000fe200078e33ff */
[----:B------:R-:W-:Y:S01]  /*1460*/  UIADD3 UR44, UR43, -UR44, URZ ;  /* 0x8000002c2b2c7290 */ /* 0x000fe2000fffe03f */
[----:B------:R-:W-:Y:S01]  /*1470*/  UMOV UR40, URZ ;  /* 0x0000003f00287c82 */ /* 0x000fe20008000000 */
[----:B0-----:R-:W-:Y:S01]  /*1480*/  VIADD R97, R97, 0xffffffff ;  /* 0xffffffff61617836 */ /* 0x001fe20000000000 */
[----:B------:R-:W-:-:S09]  /*1490*/  UMOV UR41, URZ ;  /* 0x0000003f00297c82 */ /* 0x000fd20008000000 */
.L_x_162:
[----:B0-----:R-:W0:Y:S01]  /*14a0*/  SHFL.IDX PT, R0, R96, RZ, 0x1f ;  /* 0x00001fff60007589 */ /* 0x001e2200000e0000 */
[----:B-1----:R-:W1:Y:S01]  /*14b0*/  S2UR UR7, SR_CgaCtaId ;  /* 0x00000000000779c3 */ /* 0x002e620000008800 */
[----:B------:R-:W-:Y:S01]  /*14c0*/  UMOV UR6, 0x400 ;  /* 0x0000040000067882 */ /* 0x000fe20000000000 */
[----:B0-----:R-:W-:Y:S01]  /*14d0*/  R2UR UR4, R0 ;  /* 0x00000000000472ca */ /* 0x001fe200000e0000 */
[----:B-1----:R-:W-:-:S12]  /*14e0*/  ULEA UR6, UR7, UR6, 0x18 ;  /* 0x0000000607067291 */ /* 0x002fd8000f8ec03f */
[----:B------:R-:W-:-:S04]  /*14f0*/  ULEA.HI UR5, UR4, UR4, URZ, 0x1 ;  /* 0x0000000404057291 */ /* 0x000fc8000f8f083f */
[----:B------:R-:W-:-:S04]  /*1500*/  ULOP3.LUT UR5, UR5, 0x7fffe, URZ, 0xc0, !UPT ;  /* 0x0007fffe05057892 */ /* 0x000fc8000f8ec03f */
[----:B------:R-:W-:-:S03]  /*1510*/  UIADD3 UR5, UR4, -UR5, URZ ;  /* 0x8000000504057290 */ /* 0x000fc6000fffe03f */
[----:B------:R-:W-:Y:S01]  /*1520*/  ULDC UR4, c[0x0][0x28c] ;  /* 0x0000a30000047ab9 */ /* 0x000fe20000000800 */
[----:B------:R-:W-:Y:S01]  /*1530*/  ULEA UR5, UR5, UR6, 0xd ;  /* 0x0000000605057291 */ /* 0x000fe2000f8e683f */
[----:B------:R-:W-:-:S03]  /*1540*/  ISETP.LT.AND P0, PT, RZ, UR4, PT ;  /* 0x00000004ff007c0c */ /* 0x000fc6000bf01270 */
[----:B------:R-:W-:-:S04]  /*1550*/  UIADD3 UR5, UR5, 0x100, URZ ;  /* 0x0000010005057890 */ /* 0x000fc8000fffe03f */
[----:B------:R-:W-:-:S04]  /*1560*/  USHF.R.U32.HI UR5, URZ, 0x4, UR5 ;  /* 0x000000043f057899 */ /* 0x000fc80008011605 */
[----:B------:R-:W-:Y:S02]  /*1570*/  ULOP3.LUT UR45, UR5, 0x3fff, URZ, 0xc0, !UPT ;  /* 0x00003fff052d7892 */ /* 0x000fe4000f8ec03f */
[----:B--2345:R-:W-:Y:S10]  /*1580*/  @P0 BRA `(.L_x_17) ;  /* 0x0000000000400947 */ /* 0x03cff40003800000 */
[----:B------:R-:W-:Y:S01]  /*1590*/  MOV R0, 0x0 ;  /* 0x0000000000007802 */ /* 0x000fe20000000f00 */
[----:B------:R-:W-:Y:S01]  /*15a0*/  ULDC.64 UR4, c[0x4][0x68] ;  /* 0x01001a0000047ab9 */ /* 0x000fe20000000a00 */
[----:B------:R-:W-:Y:S01]  /*15b0*/  ULDC.64 UR6, c[0x4][0x8] ;  /* 0x0100020000067ab9 */ /* 0x000fe20000000a00 */
[----:B------:R-:W-:Y:S01]  /*15c0*/  IMAD.U32 R4, RZ, RZ, UR4 ;  /* 0x00000004ff047e24 */ /* 0x000fe2000f8e00ff */
[----:B------:R0:W1:Y:S01]  /*15d0*/  LDC.64 R14, c[0x4][R0] ;  /* 0x01000000000e7b82 */ /* 0x0000620000000a00 */
[----:B------:R-:W-:Y:S01]  /*15e0*/  IMAD.U32 R5, RZ, RZ, UR5 ;  /* 0x00000005ff057e24 */ /* 0x000fe2000f8e00ff */
[----:B------:R-:W-:Y:S01]  /*15f0*/  ULDC.64 UR4, c[0x4][0x70] ;  /* 0x01001c0000047ab9 */ /* 0x000fe20000000a00 */
[----:B------:R-:W-:Y:S02]  /*1600*/  IMAD.U32 R10, RZ, RZ, UR6 ;  /* 0x00000006ff0a7e24 */ /* 0x000fe4000f8e00ff */
[----:B------:R-:W-:Y:S02]  /*1610*/  IMAD.U32 R6, RZ, RZ, UR4 ;  /* 0x00000004ff067e24 */ /* 0x000fe4000f8e00ff */
[----:B------:R-:W-:-:S02]  /*1620*/  IMAD.U32 R7, RZ, RZ, UR5 ;  /* 0x00000005ff077e24 */ /* 0x000fc4000f8e00ff */
[----:B------:R-:W-:Y:S02]  /*1630*/  IMAD.U32 R11, RZ, RZ, UR7 ;  /* 0x00000007ff0b7e24 */ /* 0x000fe4000f8e00ff */
[----:B------:R-:W-:Y:S02]  /*1640*/  IMAD.MOV.U32 R8, RZ, RZ, 0x1e1 ;  /* 0x000001e1ff087424 */ /* 0x000fe400078e00ff */
[----:B------:R-:W-:Y:S02]  /*1650*/  IMAD.MOV.U32 R12, RZ, RZ, 0x1 ;  /* 0x00000001ff0c7424 */ /* 0x000fe400078e00ff */
[----:B0-----:R-:W-:-:S07]  /*1660*/  IMAD.MOV.U32 R13, RZ, RZ, RZ ;  /* 0x000000ffff0d7224 */ /* 0x001fce00078e00ff */
[----:B------:R-:W-:-:S07]  /*1670*/  LEPC R20, `(.L_x_17) ;  /* 0x000000001014794e */ /* 0x000fce0000000000 */
[----:B-1---5:R-:W-:Y:S05]  /*1680*/  CALL.ABS.NOINC R14 ;  /* 0x000000000e007343 */ /* 0x022fea0003c00000 */
.L_x_17:
[----:B------:R-:W-:-:S13]  /*1690*/  ISETP.NE.AND P0, PT, R102, 0x3, PT ;  /* 0x000000036600780c */ /* 0x000fda0003f05270 */
[----:B------:R-:W-:Y:S05]  /*16a0*/  @!P0 BRA `(.L_x_18) ;  /* 0x0000000000048947 */ /* 0x000fea0003800000 */
[----:B------:R-:W-:Y:S01]  /*16b0*/  BPT.TRAP 0x1 ;  /* 0x000000040000795c */ /* 0x000fe20000300000 */
.L_x_18:
[----:B------:R-:W0:Y:S01]  /*16c0*/  S2UR UR5, SR_CgaCtaId ;  /* 0x00000000000579c3 */ /* 0x000e220000008800 */
[----:B------:R-:W-:Y:S01]  /*16d0*/  UMOV UR4, 0x400 ;  /* 0x0000040000047882 */ /* 0x000fe20000000000 */
[----:B------:R-:W-:Y:S02]  /*16e0*/  IMAD.U32 R0, RZ, RZ, UR40 ;  /* 0x00000028ff007e24 */ /* 0x000fe4000f8e00ff */
[----:B------:R-:W-:-:S03]  /*16f0*/  IMAD.U32 R3, RZ, RZ, UR41 ;  /* 0x00000029ff037e24 */ /* 0x000fc6000f8e00ff */
[----:B------:R-:W-:Y:S01]  /*1700*/  SHF.L.U32 R0, R0, 0x1f, RZ ;  /* 0x0000001f00007819 */ /* 0x000fe200000006ff */
[----:B0-----:R-:W-:-:S06]  /*1710*/  ULEA UR4, UR5, UR4, 0x18 ;  /* 0x0000000405047291 */ /* 0x001fcc000f8ec03f */
[----:B------:R-:W-:-:S04]  /*1720*/  IMAD.U32 R6, RZ, RZ, UR4 ;  /* 0x00000004ff067e24 */ /* 0x000fc8000f8e00ff */
[----:B------:R-:W-:-:S04]  /*1730*/  IMAD R3, R3, 0x8, R6 ;  /* 0x0000000803037824 */ /* 0x000fc800078e0206 */
[----:B------:R0:W1:Y:S01]  /*1740*/  SYNCS.PHASECHK.TRANS64.TRYWAIT P1, [R3+URZ], R0 ;  /* 0x00000000030075a7 */ /* 0x000062000802017f */
[----:B------:R-:W-:Y:S05]  /*1750*/  @!P0 BRA `(.L_x_19) ;  /* 0x0000000000048947 */ /* 0x000fea0003800000 */
[----:B------:R-:W-:Y:S01]  /*1760*/  BPT.TRAP 0x1 ;  /* 0x000000040000795c */ /* 0x000fe20000300000 */
.L_x_19:
[----:B------:R-:W-:-:S05]  /*1770*/  IMAD.U32 R4, RZ, RZ, UR44 ;  /* 0x0000002cff047e24 */ /* 0x000fca000f8e00ff */
[----:B------:R-:W-:Y:S01]  /*1780*/  ISETP.GE.AND P2, PT, R4, 0x1, PT ;  /* 0x000000010400780c */ /* 0x000fe20003f46270 */
[----:B-1----:R-:W-:-:S12]  /*1790*/  @P1 BRA `(.L_x_20) ;  /* 0x0000000000081947 */ /* 0x002fd80003800000 */
[----:B------:R-:W1:Y:S02]  /*17a0*/  SYNCS.PHASECHK.TRANS64.TRYWAIT P1, [R3+URZ], R0 ;  /* 0x00000000030075a7 */ /* 0x000e64000802017f */
[----:B-1----:R-:W-:Y:S05]  /*17b0*/  @!P1 BRA `(.L_x_21) ;  /* 0x0000006800009947 */ /* 0x002fea0003800000 */
.L_x_20:
[----:B------:R-:W-:Y:S05]  /*17c0*/  WARPSYNC.ALL ;  /* 0x0000000000007948 */ /* 0x000fea0003800000 */
[----:B------:R-:W-:Y:S01]  /*17d0*/  R2UR UR4, R6 ;  /* 0x00000000060472ca */ /* 0x000fe200000e0000 */
[----:B------:R-:W-:Y:S01]  /*17e0*/  ULEA UR5, UR41, UR45, 0xa ;  /* 0x0000002d29057291 */ /* 0x000fe2000f8e503f */
[----:B------:R-:W-:Y:S01]  /*17f0*/  WARPGROUP.ARRIVE ;  /* 0x00000000000079c5 */ /* 0x000fe20000000000 */
[----:B------:R-:W-:Y:S01]  /*1800*/  UMOV UR9, 0x40000040 ;  /* 0x4000004000097882 */ /* 0x000fe20000000000 */
[----:B------:R-:W-:-:S04]  /*1810*/  UMOV UR11, 0x40000040 ;  /* 0x40000040000b7882 */ /* 0x000fc80000000000 */
[----:B------:R-:W-:-:S05]  /*1820*/  UMOV UR8, UR5 ;  /* 0x0000000500087c82 */ /* 0x000fca0008000000 */
[----:B------:R-:W-:-:S04]  /*1830*/  UIADD3 UR4, UR4, 0x14100, URZ ;  /* 0x0001410004047890 */ /* 0x000fc8000fffe03f */
[----:B------:R-:W-:-:S04]  /*1840*/  USHF.R.U32.HI UR4, URZ, 0x4, UR4 ;  /* 0x000000043f047899 */ /* 0x000fc80008011604 */
[----:B------:R-:W-:-:S04]  /*1850*/  ULOP3.LUT UR4, UR4, 0x3fff, URZ, 0xc0, !UPT ;  /* 0x00003fff04047892 */ /* 0x000fc8000f8ec03f */
[----:B------:R-:W-:-:S04]  /*1860*/  ULOP3.LUT UR4, UR4, 0x10000, URZ, 0xfc, !UPT ;  /* 0x0001000004047892 */ /* 0x000fc8000f8efc3f */
[----:B------:R-:W-:-:S07]  /*1870*/  ULEA UR6, UR41, UR4, 0xa ;  /* 0x0000000429067291 */ /* 0x000fce000f8e503f */
[----:B------:R-:W-:Y:S02]  /*1880*/  UMOV UR10, UR6 ;  /* 0x00000006000a7c82 */ /* 0x000fe40008000000 */
[----:B------:R-:W-:Y:S01]  /*1890*/  HGMMA.64x128x16.F32 R24, gdesc[UR8].tnspA, RZ, !UPT, gsb0 ;  /* 0x21e00000081879f0 */ /* 0x000fe2000c0008ff */
[----:B------:R-:W-:Y:S02]  /*18a0*/  UIADD3 UR8, UR5, 0x80, URZ ;  /* 0x0000008005087890 */ /* 0x000fe4000fffe03f */
[----:B------:R-:W-:Y:S01]  /*18b0*/  UIADD3 UR10, UR6, 0x2, URZ ;  /* 0x00000002060a7890 */ /* 0x000fe2000fffe03f */
[----:B------:R-:W-:Y:S01]  /*18c0*/  UMOV UR9, 0x40000040 ;  /* 0x4000004000097882 */ /* 0x000fe20000000000 */
[----:B------:R-:W-:Y:S01]  /*18d0*/  UMOV UR11, 0x40000040 ;  /* 0x40000040000b7882 */ /* 0x000fe20000000000 */
[----:B------:R-:W-:Y:S02]  /*18e0*/  WARPGROUP.DEPBAR.LE gsb0, 0x0 ;  /* 0x00008000000079c5 */ /* 0x000fe40000010000 */
[----:B------:R-:W-:-:S06]  /*18f0*/  WARPGROUP.ARRIVE ;  /* 0x00000000000079c5 */ /* 0x000fcc0000000000 */
[----:B------:R-:W-:Y:S01]  /*1900*/  HGMMA.64x128x16.F32 R24, gdesc[UR8].tnspA, R24, gsb0 ;  /* 0x21e00000081879f0 */ /* 0x000fe20008000818 */
        /* <DEDUP_REMOVED lines=13> */
[----:B------:R-:W-:Y:S03]  /*19e0*/  HGMMA.64x128x16.F32 R24, gdesc[UR8].tnspA, R24, gsb0 ;  /* 0x21e00000081879f0 */ /* 0x000fe60008000818 */
[----:B------:R-:W-:Y:S02]  /*19f0*/  WARPGROUP.DEPBAR.LE gsb0, 0x0 ;  /* 0x00008000000079c5 */ /* 0x000fe40000010000 */
[----:B------:R-:W-:Y:S05]  /*1a00*/  @!P2 BRA `(.L_x_22) ;  /* 0x000000040028a947 */ /* 0x000fea0003800000 */
[----:B------:R-:W-:Y:S01]  /*1a10*/  UIADD3 UR5, UR41, 0x1, URZ ;  /* 0x0000000129057890 */ /* 0x000fe2000fffe03f */
[----:B01----:R-:W-:Y:S02]  /*1a20*/  IMAD.U32 R0, RZ, RZ, UR44 ;  /* 0x0000002cff007e24 */ /* 0x003fe4000f8e00ff */
[----:B------:R-:W-:Y:S01]  /*1a30*/  IMAD.U32 R3, RZ, RZ, UR41 ;  /* 0x00000029ff037e24 */ /* 0x000fe2000f8e00ff */
[----:B------:R-:W-:-:S04]  /*1a40*/  UISETP.NE.AND UP0, UPT, UR5, 0x5, UPT ;  /* 0x000000050500788c */ /* 0x000fc8000bf05270 */
[----:B------:R-:W-:Y:S02]  /*1a50*/  USEL UR6, URZ, 0x1, UP0 ;  /* 0x000000013f067887 */ /* 0x000fe40008000000 */
[----:B------:R-:W-:Y:S02]  /*1a60*/  USEL UR5, UR5, URZ, UP0 ;  /* 0x0000003f05057287 */ /* 0x000fe40008000000 */
[----:B------:R-:W-:-:S06]  /*1a70*/  ULOP3.LUT UR6, UR40, UR6, URZ, 0x3c, !UPT ;  /* 0x0000000628067292 */ /* 0x000fcc000f8e3c3f */
[----:B------:R-:W-:-:S07]  /*1a80*/  IMAD.U32 R7, RZ, RZ, UR6 ;  /* 0x00000006ff077e24 */ /* 0x000fce000f8e00ff */
.L_x_29:
[----:B------:R-:W-:Y:S05]  /*1a90*/  @!P0 BRA `(.L_x_23) ;  /* 0x0000000000048947 */ /* 0x000fea0003800000 */
[----:B------:R-:W-:Y:S01]  /*1aa0*/  BPT.TRAP 0x1 ;  /* 0x000000040000795c */ /* 0x000fe20000300000 */
.L_x_23:
[----:B------:R-:W0:Y:S01]  /*1ab0*/  S2UR UR7, SR_CgaCtaId ;  /* 0x00000000000779c3 */ /* 0x000e220000008800 */
[----:B------:R-:W-:Y:S01]  /*1ac0*/  UMOV UR6, 0x400 ;  /* 0x0000040000067882 */ /* 0x000fe20000000000 */
[----:B------:R-:W-:Y:S01]  /*1ad0*/  IMAD.U32 R5, RZ, RZ, UR5 ;  /* 0x00000005ff057e24 */ /* 0x000fe2000f8e00ff */
[----:B------:R-:W-:Y:S01]  /*1ae0*/  SHF.L.U32 R4, R7, 0x1f, RZ ;  /* 0x0000001f07047819 */ /* 0x000fe200000006ff */
[----:B0-----:R-:W-:-:S06]  /*1af0*/  ULEA UR6, UR7, UR6, 0x18 ;  /* 0x0000000607067291 */ /* 0x001fcc000f8ec03f */
[----:B------:R-:W-:-:S04]  /*1b00*/  IMAD.U32 R6, RZ, RZ, UR6 ;  /* 0x00000006ff067e24 */ /* 0x000fc8000f8e00ff */
[----:B------:R-:W-:-:S04]  /*1b10*/  IMAD R5, R5, 0x8, R6 ;  /* 0x0000000805057824 */ /* 0x000fc800078e0206 */
[----:B------:R0:W1:Y:S01]  /*1b20*/  SYNCS.PHASECHK.TRANS64.TRYWAIT P1, [R5+URZ], R4 ;  /* 0x00000004050075a7 */ /* 0x000062000802017f */
[----:B------:R-:W-:Y:S05]  /*1b30*/  @!P0 BRA `(.L_x_24) ;  /* 0x0000000000048947 */ /* 0x000fea0003800000 */
[----:B------:R-:W-:Y:S01]  /*1b40*/  BPT.TRAP 0x1 ;  /* 0x000000040000795c */ /* 0x000fe20000300000 */
.L_x_24:
[----:B-1----:R-:W-:Y:S05]  /*1b50*/  @P1 BRA `(.L_x_25) ;  /* 0x0000000000081947 */ /* 0x002fea0003800000 */
[----:B------:R-:W1:Y:S02]  /*1b60*/  SYNCS.PHASECHK.TRANS64.TRYWAIT P1, [R5+URZ], R4 ;  /* 0x00000004050075a7 */ /* 0x000e64000802017f */
[----:B-1----:R-:W-:Y:S05]  /*1b70*/  @!P1 BRA `(.L_x_26) ;  /* 0x0000006400249947 */ /* 0x002fea0003800000 */
.L_x_25:
[----:B------:R-:W-:Y:S01]  /*1b80*/  ULEA UR6, UR5, UR45, 0xa ;  /* 0x0000002d05067291 */ /* 0x000fe2000f8e503f */
[----:B------:R-:W-:Y:S01]  /*1b90*/  WARPGROUP.ARRIVE ;  /* 0x00000000000079c5 */ /* 0x000fe20000000000 */
[----:B------:R-:W-:Y:S01]  /*1ba0*/  ULEA UR7, UR5, UR4, 0xa ;  /* 0x0000000405077291 */ /* 0x000fe2000f8e503f */
[----:B------:R-:W-:Y:S01]  /*1bb0*/  UMOV UR9, 0x40000040 ;  /* 0x4000004000097882 */ /* 0x000fe20000000000 */
[----:B------:R-:W-:-:S03]  /*1bc0*/  UMOV UR11, 0x40000040 ;  /* 0x40000040000b7882 */ /* 0x000fc60000000000 */
[----:B------:R-:W-:Y:S02]  /*1bd0*/  UMOV UR8, UR6 ;  /* 0x0000000600087c82 */ /* 0x000fe40008000000 */
[----:B------:R-:W-:Y:S02]  /*1be0*/  UMOV UR10, UR7 ;  /* 0x00000007000a7c82 */ /* 0x000fe40008000000 */
[----:B------:R-:W-:Y:S01]  /*1bf0*/  HGMMA.64x128x16.F32 R24, gdesc[UR8].tnspA, R24, gsb0 ;  /* 0x21e00000081879f0 */ /* 0x000fe20008000818 */
[----:B------:R-:W-:Y:S02]  /*1c00*/  UIADD3 UR8, UR6, 0x80, URZ ;  /* 0x0000008006087890 */ /* 0x000fe4000fffe03f */
[----:B------:R-:W-:Y:S01]  /*1c10*/  UIADD3 UR10, UR7, 0x2, URZ ;  /* 0x00000002070a7890 */ /* 0x000fe2000fffe03f */
[----:B------:R-:W-:Y:S01]  /*1c20*/  UMOV UR9, 0x40000040 ;  /* 0x4000004000097882 */ /* 0x000fe20000000000 */
[----:B------:R-:W-:Y:S01]  /*1c30*/  UMOV UR11, 0x40000040 ;  /* 0x40000040000b7882 */ /* 0x000fe20000000000 */
[----:B------:R-:W-:-:S02]  /*1c40*/  WARPGROUP.DEPBAR.LE gsb0, 0x0 ;  /* 0x00008000000079c5 */ /* 0x000fc40000010000 */
        /* <DEDUP_REMOVED lines=18> */
[----:B------:R-:W-:Y:S01]  /*1d70*/  BPT.TRAP 0x1 ;  /* 0x000000040000795c */ /* 0x000fe20000300000 */
.L_x_27:
[----:B------:R-:W-:-:S13]  /*1d80*/  ISETP.NE.AND P1, PT, R22, RZ, PT ;  /* 0x000000ff1600720c */ /* 0x000fda0003f25270 */
[----:B01----:R-:W-:-:S04]  /*1d90*/  @P1 IMAD R4, R3, 0x8, R6 ;  /* 0x0000000803041824 */ /* 0x003fc800078e0206 */
[----:B------:R-:W-:-:S05]  /*1da0*/  @P1 VIADD R4, R4, 0x28 ;  /* 0x0000002804041836 */ /* 0x000fca0000000000 */
[----:B------:R-:W-:-:S04]  /*1db0*/  @P1 PRMT R4, R19, 0x654, R4 ;  /* 0x0000065413041816 */ /* 0x000fc80000000004 */
[----:B------:R0:W-:Y:S01]  /*1dc0*/  @P1 SYNCS.ARRIVE.TRANS64.RED.A1T0 RZ, [R4+URZ], RZ ;  /* 0x000000ff04ff19a7 */ /* 0x0001e2000810043f */
[----:B------:R-:W-:-:S13]  /*1dd0*/  ISETP.GT.U32.AND P1, PT, R18, 0x1, PT ;  /* 0x000000011200780c */ /* 0x000fda0003f24070 */
[----:B0-----:R-:W-:Y:S05]  /*1de0*/  @P1 BRA `(.L_x_28) ;  /* 0x0000000000041947 */ /* 0x001fea0003800000 */
[----:B------:R-:W-:Y:S01]  /*1df0*/  BPT.TRAP 0x1 ;  /* 0x000000040000795c */ /* 0x000fe20000300000 */
.L_x_28:
[----:B------:R-:W-:Y:S01]  /*1e00*/  UIADD3 UR5, UR5, 0x1, URZ ;  /* 0x0000000105057890 */ /* 0x000fe2000fffe03f */
[C---:B------:R-:W-:Y:S01]  /*1e10*/  ISETP.GT.AND P2, PT, R0.reuse, 0x1, PT ;  /* 0x000000010000780c */ /* 0x040fe20003f44270 */
[----:B------:R-:W-:Y:S02]  /*1e20*/  VIADD R3, R3, 0x1 ;  /* 0x0000000103037836 */ /* 0x000fe40000000000 */
[----:B------:R-:W-:Y:S01]  /*1e30*/  UISETP.NE.AND UP0, UPT, UR5, 0x5, UPT ;  /* 0x000000050500788c */ /* 0x000fe2000bf05270 */
[----:B------:R-:W-:Y:S02]  /*1e40*/  VIADD R0, R0, 0xffffffff ;  /* 0xffffffff00007836 */ /* 0x000fe40000000000 */
[C---:B------:R-:W-:Y:S01]  /*1e50*/  ISETP.NE.AND P1, PT, R3.reuse, 0x5, PT ;  /* 0x000000050300780c */ /* 0x040fe20003f25270 */
[----:B------:R-:W-:Y:S02]  /*1e60*/  USEL UR6, URZ, 0x1, UP0 ;  /* 0x000000013f067887 */ /* 0x000fe40008000000 */
[----:B------:R-:W-:Y:S01]  /*1e70*/  USEL UR5, UR5, URZ, UP0 ;  /* 0x0000003f05057287 */ /* 0x000fe20008000000 */
[----:B------:R-:W-:-:S03]  /*1e80*/  SEL R3, R3, RZ, P1 ;  /* 0x000000ff03037207 */ /* 0x000fc60000800000 */
[----:B------:R-:W-:Y:S01]  /*1e90*/  LOP3.LUT R7, R7, UR6, RZ, 0x3c, !PT ;  /* 0x0000000607077c12 */ /* 0x000fe2000f8e3cff */
[----:B------:R-:W-:Y:S07]  /*1ea0*/  @P2 BRA `(.L_x_29) ;  /* 0xfffffff800f82947 */ /* 0x000fee000383ffff */
.L_x_22:
[----:B01----:R-:W0:Y:S02]  /*1eb0*/  LDC R0, c[0x0][0x28c] ;  /* 0x0000a300ff007b82 */ /* 0x003e240000000800 */
[----:B0-----:R-:W-:-:S13]  /*1ec0*/  ISETP.GE.AND P1, PT, R0, 0x1, PT ;  /* 0x000000010000780c */ /* 0x001fda0003f26270 */
[----:B------:R-:W-:Y:S05]  /*1ed0*/  @!P1 BRA `(.L_x_30) ;  /* 0x0000000000449947 */ /* 0x000fea0003800000 */
[----:B------:R-:W-:Y:S05]  /*1ee0*/  @!P0 BRA `(.L_x_31) ;  /* 0x0000000000048947 */ /* 0x000fea0003800000 */
[----:B------:R-:W-:Y:S01]  /*1ef0*/  BPT.TRAP 0x1 ;  /* 0x000000040000795c */ /* 0x000fe20000300000 */
.L_x_31:
[----:B------:R-:W-:-:S13]  /*1f00*/  ISETP.NE.AND P0, PT, R22, RZ, PT ;  /* 0x000000ff1600720c */ /* 0x000fda0003f05270 */
[----:B------:R-:W-:-:S05]  /*1f10*/  VOTEU.ANY UP0, P0 ;  /* 0x00000000003f7886 */ /* 0x000fca0000000100 */
[----:B------:R-:W-:-:S06]  /*1f20*/  @UP0 UIADD3 UR4, UR44, UR41, URZ ;  /* 0x000000292c040290 */ /* 0x000fcc000fffe03f */
[----:B------:R-:W-:Y:S02]  /*1f30*/  IMAD.U32 R4, RZ, RZ, UR4 ;  /* 0x00000004ff047e24 */ /* 0x000fe4000f8e00ff */
[----:B------:R-:W-:Y:S02]  /*1f40*/  IMAD.U32 R3, RZ, RZ, UR4 ;  /* 0x00000004ff037e24 */ /* 0x000fe4000f8e00ff */
[----:B------:R-:W-:-:S05]  /*1f50*/  @P0 IMAD.WIDE.U32 R4, R4, -0x33333333, RZ ;  /* 0xcccccccd04040825 */ /* 0x000fca00078e00ff */
[----:B------:R-:W-:-:S05]  /*1f60*/  @P0 SHF.R.U32.HI R0, RZ, 0x2, R5 ;  /* 0x00000002ff000819 */ /* 0x000fca0000011605 */
[----:B------:R-:W-:-:S04]  /*1f70*/  @P0 IMAD R0, R0, -0x5, R3 ;  /* 0xfffffffb00000824 */ /* 0x000fc800078e0203 */
[----:B------:R-:W-:-:S04]  /*1f80*/  @P0 IMAD R0, R0, 0x8, R6 ;  /* 0x0000000800000824 */ /* 0x000fc800078e0206 */
[----:B------:R-:W-:-:S05]  /*1f90*/  @P0 VIADD R0, R0, 0x28 ;  /* 0x0000002800000836 */ /* 0x000fca0000000000 */
[----:B------:R-:W-:-:S04]  /*1fa0*/  @P0 PRMT R0, R19, 0x654, R0 ;  /* 0x0000065413000816 */ /* 0x000fc80000000000 */
[----:B------:R0:W-:Y:S01]  /*1fb0*/  @P0 SYNCS.ARRIVE.TRANS64.RED.A1T0 RZ, [R0+URZ], RZ ;  /* 0x000000ff00ff09a7 */ /* 0x0001e2000810043f */
[----:B------:R-:W-:-:S13]  /*1fc0*/  ISETP.GT.U32.AND P0, PT, R18, 0x1, PT ;  /* 0x000000011200780c */ /* 0x000fda0003f04070 */
[----:B0-----:R-:W-:Y:S05]  /*1fd0*/  @P0 BRA `(.L_x_30) ;  /* 0x0000000000040947 */ /* 0x001fea0003800000 */
[----:B------:R-:W-:Y:S01]  /*1fe0*/  BPT.TRAP 0x1 ;  /* 0x000000040000795c */ /* 0x000fe20000300000 */
.L_x_30:
[----:B------:R-:W-:Y:S01]  /*1ff0*/  IMAD.SHL.U32 R100, R100, 0x80, RZ ;  /* 0x0000008064647824 */ /* 0x000fe200078e00ff */
[----:B------:R-:W-:Y:S01]  /*2000*/  UIADD3 UR41, UR43, UR41, URZ ;  /* 0x000000292b297290 */ /* 0x000fe2000fffe03f */
[----:B------:R-:W-:Y:S01]  /*2010*/  SHF.R.S32.HI R11, RZ, 0x1f, R101 ;  /* 0x0000001fff0b7819 */ /* 0x000fe20000011465 */
[----:B------:R-:W-:Y:S01]  /*2020*/  UISETP.GE.U32.AND UP1, UPT, UR43, 0x5, UPT ;  /* 0x000000052b00788c */ /* 0x000fe2000bf26070 */
[----:B------:R-:W-:Y:S01]  /*2030*/  IMAD.SHL.U32 R6, R103, 0x80, RZ ;  /* 0x0000008067067824 */ /* 0x000fe200078e00ff */
[----:B------:R-:W-:Y:S01]  /*2040*/  ULDC UR7, c[0x0][0x288] ;  /* 0x0000a20000077ab9 */ /* 0x000fe20000000800 */
[C---:B------:R-:W-:Y:S01]  /*2050*/  LOP3.LUT R8, R100.reuse, 0x6, R95, 0xf8, !PT ;  /* 0x0000000664087812 */ /* 0x040fe200078ef85f */
[----:B------:R-:W-:Y:S01]  /*2060*/  UISETP.GT.U32.AND UP0, UPT, UR41, 0x4, UPT ;  /* 0x000000042900788c */ /* 0x000fe2000bf04070 */
[----:B------:R-:W-:Y:S01]  /*2070*/  ISETP.GE.AND P0, PT, R100, UR7, PT ;  /* 0x0000000764007c0c */ /* 0x000fe2000bf06270 */
[----:B------:R-:W-:Y:S01]  /*2080*/  ULDC.64 UR4, c[0x0][0x5d0] ;  /* 0x0001740000047ab9 */ /* 0x000fe20000000a00 */
[--C-:B------:R-:W-:Y:S01]  /*2090*/  SHF.R.S32.HI R9, RZ, 0x1f, R8.reuse ;  /* 0x0000001fff097819 */ /* 0x100fe20000011408 */
[----:B------:R-:W-:Y:S01]  /*20a0*/  ULDC UR10, c[0x0][0x284] ;  /* 0x0000a100000a7ab9 */ /* 0x000fe20000000800 */
[----:B------:R-:W-:Y:S01]  /*20b0*/  IMAD R0, R11, UR4, RZ ;  /* 0x000000040b007c24 */ /* 0x000fe2000f8e02ff */
[----:B------:R-:W-:Y:S01]  /*20c0*/  UISETP.LT.U32.AND UP0, UPT, UR43, 0x5, UP0 ;  /* 0x000000052b00788c */ /* 0x000fe20008701070 */
[----:B------:R-:W-:Y:S01]  /*20d0*/  ISETP.GE.OR P0, PT, R6, UR10, P0 ;  /* 0x0000000a06007c0c */ /* 0x000fe20008706670 */
[----:B------:R-:W-:Y:S01]  /*20e0*/  IMAD.WIDE.U32 R4, R101, UR4, R8 ;  /* 0x0000000465047c25 */ /* 0x000fe2000f8e0008 */
[----:B------:R-:W-:Y:S01]  /*20f0*/  ULDC.64 UR8, c[0x0][0x5c8] ;  /* 0x0001720000087ab9 */ /* 0x000fe20000000a00 */
[----:B------:R-:W-:-:S02]  /*2100*/  USEL UR6, URZ, 0x1, !UP0 ;  /* 0x000000013f067887 */ /* 0x000fc4000c000000 */
[----:B------:R-:W-:Y:S01]  /*2110*/  IMAD R3, R101, UR5, R0 ;  /* 0x0000000565037c24 */ /* 0x000fe2000f8e0200 */
[----:B------:R-:W-:Y:S01]  /*2120*/  @UP1 UIMAD.WIDE.U32 UR4, UR41, -0x33333333, URZ ;  /* 0xcccccccd290418a5 */ /* 0x000fe2000f8e003f */
[----:B------:R-:W-:Y:S01]  /*2130*/  IMAD.WIDE R104, R103, 0x80, R88 ;  /* 0x0000008067687825 */ /* 0x000fe200078e0258 */
[----:B------:R-:W-:Y:S02]  /*2140*/  ULOP3.LUT UR40, UR40, UR6, URZ, 0x3c, !UPT ;  /* 0x0000000628287292 */ /* 0x000fe4000f8e3c3f */
[----:B------:R-:W-:Y:S01]  /*2150*/  @UP1 USHF.R.U32.HI UR4, URZ, 0x2, UR5 ;  /* 0x000000023f041899 */ /* 0x000fe20008011605 */
[----:B------:R-:W-:Y:S02]  /*2160*/  IMAD.IADD R5, R5, 0x1, R3 ;  /* 0x0000000105057824 */ /* 0x000fe400078e0203 */
[----:B------:R-:W-:Y:S01]  /*2170*/  IMAD R3, R105, UR8, RZ ;  /* 0x0000000869037c24 */ /* 0x000fe2000f8e02ff */
[----:B------:R-:W-:Y:S01]  /*2180*/  @UP1 ULOP3.LUT UR40, UR40, 0x1, UR4, 0x78, !UPT ;  /* 0x0000000128281892 */ /* 0x000fe2000f8e7804 */
[----:B------:R-:W-:-:S04]  /*2190*/  IMAD.WIDE.U32 R106, R104, UR8, R4 ;  /* 0x00000008686a7c25 */ /* 0x000fc8000f8e0004 */
[----:B------:R-:W-:Y:S02]  /*21a0*/  IMAD R7, R104, UR9, R3 ;  /* 0x0000000968077c24 */ /* 0x000fe4000f8e0203 */
[----:B------:R-:W-:Y:S01]  /*21b0*/  IMAD.MOV.U32 R0, RZ, RZ, -0x1 ;  /* 0xffffffffff007424 */ /* 0x000fe200078e00ff */
[----:B------:R-:W-:Y:S06]  /*21c0*/  @P0 BRA `(.L_x_32) ;  /* 0x00000040001c0947 */ /* 0x000fec0003800000 */
[----:B-----5:R-:W-:Y:S01]  /*21d0*/  FSETP.NEU.AND P0, PT, R90, RZ, PT ;  /* 0x000000ff5a00720b */ /* 0x020fe20003f0d000 */
[----:B------:R-:W-:Y:S01]  /*21e0*/  IMAD.IADD R4, R94, 0x1, -R100 ;  /* 0x000000015e047824 */ /* 0x000fe200078e0a64 */
[----:B------:R-:W-:Y:S01]  /*21f0*/  BSSY B0, `(.L_x_32) ;  /* 0x0000404000007945 */ /* 0x000fe20003800000 */
[----:B------:R-:W-:Y:S02]  /*2200*/  IMAD.IADD R3, R99, 0x1, -R6 ;  /* 0x0000000163037824 */ /* 0x000fe400078e0a06 */
[----:B------:R-:W-:Y:S01]  /*2210*/  IMAD.IADD R103, R107, 0x1, R7 ;  /* 0x000000016b677824 */ /* 0x000fe200078e0207 */
[----:B------:R-:W-:-:S04]  /*2220*/  ISETP.GT.AND P2, PT, R4, RZ, PT ;  /* 0x000000ff0400720c */ /* 0x000fc80003f44270 */
[----:B------:R-:W-:-:S03]  /*2230*/  ISETP.GT.AND P1, PT, R3, RZ, P2 ;  /* 0x000000ff0300720c */ /* 0x000fc60001724270 */
[----:B------:R-:W-:Y:S10]  /*2240*/  @!P0 BRA `(.L_x_33) ;  /* 0x0000002c00288947 */ /* 0x000ff40003800000 */
[----:B------:R-:W0:Y:S01]  /*2250*/  LDC.64 R110, c[0x0][0x5b8] ;  /* 0x00016e00ff6e7b82 */ /* 0x000e220000000a00 */
[----:B------:R-:W-:-:S07]  /*2260*/  ULDC.64 UR4, c[0x0][0x5c0] ;  /* 0x0001700000047ab9 */ /* 0x000fce0000000a00 */
[----:B------:R-:W1:Y:S08]  /*2270*/  LDC.64 R112, c[0x0][0x5b0] ;  /* 0x00016c00ff707b82 */ /* 0x000e700000000a00 */
[----:B------:R-:W2:Y:S01]  /*2280*/  LDC.64 R114, c[0x0][0x5a8] ;  /* 0x00016a00ff727b82 */ /* 0x000ea20000000a00 */
[-C--:B0-----:R-:W-:Y:S02]  /*2290*/  IMAD R6, R11, R110.reuse, RZ ;  /* 0x0000006e0b067224 */ /* 0x081fe400078e02ff */
[----:B------:R-:W-:-:S04]  /*22a0*/  IMAD.WIDE.U32 R108, R101, R110, R8 ;  /* 0x0000006e656c7225 */ /* 0x000fc800078e0008 */
[----:B------:R-:W-:Y:S02]  /*22b0*/  IMAD R107, R101, R111, R6 ;  /* 0x0000006f656b7224 */ /* 0x000fe400078e0206 */
[-C--:B-1----:R-:W-:Y:S02]  /*22c0*/  IMAD R5, R105, R112.reuse, RZ ;  /* 0x0000007069057224 */ /* 0x082fe400078e02ff */
[----:B------:R-:W-:Y:S02]  /*22d0*/  IMAD.IADD R13, R109, 0x1, R107 ;  /* 0x000000016d0d7824 */ /* 0x000fe400078e026b */
[----:B------:R-:W-:Y:S02]  /*22e0*/  IMAD.MOV.U32 R12, RZ, RZ, R108 ;  /* 0x000000ffff0c7224 */ /* 0x000fe400078e006c */
[C---:B------:R-:W-:Y:S02]  /*22f0*/  IMAD R111, R104.reuse, R113, R5 ;  /* 0x00000071686f7224 */ /* 0x040fe400078e0205 */
[----:B------:R-:W-:-:S04]  /*2300*/  IMAD.WIDE.U32 R6, R104, R112, R12 ;  /* 0x0000007068067225 */ /* 0x000fc800078e000c */
[----:B------:R-:W-:Y:S01]  /*2310*/  IMAD.IADD R5, R7, 0x1, R111 ;  /* 0x0000000107057824 */ /* 0x000fe200078e026f */
[----:B--2---:R-:W-:-:S04]  /*2320*/  LEA R14, P0, R6, R114, 0x1 ;  /* 0x00000072060e7211 */ /* 0x004fc800078008ff */
[----:B------:R-:W-:-:S05]  /*2330*/  LEA.HI.X R15, R6, R115, R5, 0x1, P0 ;  /* 0x00000073060f7211 */ /* 0x000fca00000f0c05 */
[----:B------:R0:W2:Y:S01]  /*2340*/  @P1 LDG.E.LTC128B.U16 R5, desc[UR38][R14.64] ;  /* 0x000000260e051981 */ /* 0x0000a2000c1e1520 */
[----:B------:R-:W-:Y:S01]  /*2350*/  LEA R10, P0, R106, UR4, 0x1 ;  /* 0x000000046a0a7c11 */ /* 0x000fe2000f8008ff */
[----:B------:R-:W-:Y:S01]  /*2360*/  IMAD.WIDE.U32 R6, R104, R112, R8 ;  /* 0x0000007068067225 */ /* 0x000fe200078e0008 */
[----:B------:R-:W-:Y:S03]  /*2370*/  BSSY B1, `(.L_x_34) ;  /* 0x0000012000017945 */ /* 0x000fe60003800000 */
[----:B------:R-:W-:Y:S02]  /*2380*/  IMAD.IADD R7, R111, 0x1, R7 ;  /* 0x000000016f077824 */ /* 0x000fe400078e0207 */
[----:B------:R-:W-:Y:S01]  /*2390*/  IMAD.WIDE.U32 R20, R101, R110, R6 ;  /* 0x0000006e65147225 */ /* 0x000fe200078e0006 */
[----:B0-----:R-:W-:-:S03]  /*23a0*/  SHF.L.U64.HI R15, R112, 0x3, R113 ;  /* 0x00000003700f7819 */ /* 0x001fc60000010271 */
[----:B------:R-:W-:Y:S01]  /*23b0*/  IMAD.IADD R7, R107, 0x1, R21 ;  /* 0x000000016b077824 */ /* 0x000fe200078e0215 */
[----:B------:R-:W-:Y:S01]  /*23c0*/  LEA R6, P4, R20, R114, 0x1 ;  /* 0x0000007214067211 */ /* 0x000fe200078808ff */
[----:B------:R-:W-:-:S03]  /*23d0*/  IMAD.SHL.U32 R14, R112, 0x8, RZ ;  /* 0x00000008700e7824 */ /* 0x000fc600078e00ff */
[----:B------:R-:W-:Y:S01]  /*23e0*/  LEA.HI.X R7, R20, R115, R7, 0x1, P4 ;  /* 0x0000007314077211 */ /* 0x000fe200020f0c07 */
[----:B--2---:R-:W-:-:S05]  /*23f0*/  HADD2.F32 R11, -RZ, R5.H0_H0 ;  /* 0x20000005ff0b7230 */ /* 0x004fca0000004100 */
[----:B------:R-:W-:-:S04]  /*2400*/  FMUL R11, R11, R90 ;  /* 0x0000005a0b0b7220 */ /* 0x000fc80000400000 */
[----:B------:R-:W-:Y:S01]  /*2410*/  FFMA R24, R24, R23, R11 ;  /* 0x0000001718187223 */ /* 0x000fe2000000000b */
[----:B------:R-:W-:Y:S02]  /*2420*/  LEA.HI.X R11, R106, UR5, R103, 0x1, P0 ;  /* 0x000000056a0b7c11 */ /* 0x000fe400080f0c67 */
[----:B------:R-:W-:Y:S02]  /*2430*/  ISETP.GT.AND P0, PT, R4, 0x1, PT ;  /* 0x000000010400780c */ /* 0x000fe40003f04270 */
[----:B------:R-:W-:Y:S02]  /*2440*/  F2FP.F16.F32.PACK_AB R24, RZ, R24 ;  /* 0x00000018ff18723e */ /* 0x000fe400000000ff */
[----:B------:R-:W-:-:S03]  /*2450*/  ISETP.GT.AND P3, PT, R3, RZ, P0 ;  /* 0x000000ff0300720c */ /* 0x000fc60000764270 */
[----:B------:R0:W-:Y:S10]  /*2460*/  @P1 STG.E.U16 desc[UR38][R10.64], R24 ;  /* 0x000000180a001986 */ /* 0x0001f4000c101526 */
[----:B------:R-:W-:Y:S05]  /*2470*/  @!P3 BRA `(.L_x_35) ;  /* 0x000000000004b947 */ /* 0x000fea0003800000 */
[----:B------:R1:W5:Y:S02]  /*2480*/  LDG.E.LTC128B.U16 R5, desc[UR38][R6.64+0x2] ;  /* 0x0000022606057981 */ /* 0x000364000c1e1520 */
.L_x_35:
[----:B------:R-:W-:Y:S05]  /*2490*/  BSYNC B1 ;  /* 0x0000000000017941 */ /* 0x000fea0003800000 */
.L_x_34:
[----:B-----5:R-:W-:Y:S01]  /*24a0*/  HADD2.F32 R103, -RZ, R5.H0_H0 ;  /* 0x20000005ff677230 */ /* 0x020fe20000004100 */
[----:B------:R-:W-:Y:S01]  /*24b0*/  ISETP.GT.AND P2, PT, R3, 0x8, P2 ;  /* 0x000000080300780c */ /* 0x000fe20001744270 */
[----:B------:R-:W-:Y:S01]  /*24c0*/  IMAD.WIDE.U32 R20, R104, R112, R14 ;  /* 0x0000007068147225 */ /* 0x000fe200078e000e */
[----:B0-----:R-:W-:-:S03]  /*24d0*/  PRMT R24, R5, 0x7610, R24 ;  /* 0x0000761005187816 */ /* 0x001fc60000000018 */
[----:B------:R-:W-:Y:S01]  /*24e0*/  FMUL R12, R103, R90 ;  /* 0x0000005a670c7220 */ /* 0x000fe20000400000 */
[----:B------:R-:W-:Y:S01]  /*24f0*/  IMAD.IADD R111, R111, 0x1, R21 ;  /* 0x000000016f6f7824 */ /* 0x000fe200078e0215 */
[----:B------:R-:W-:Y:S02]  /*2500*/  IADD3 R108, P1, R108, R20, RZ ;  /* 0x000000146c6c7210 */ /* 0x000fe40007f3e0ff */
[----:B------:R-:W-:-:S03]  /*2510*/  FFMA R12, R25, R23, R12 ;  /* 0x00000017190c7223 */ /* 0x000fc6000000000c */
[----:B------:R-:W-:Y:S01]  /*2520*/  IMAD.X R13, R111, 0x1, R13, P1 ;  /* 0x000000016f0d7824 */ /* 0x000fe200008e060d */
[C---:B------:R-:W-:Y:S02]  /*2530*/  LEA R14, P1, R108.reuse, R114, 0x1 ;  /* 0x000000726c0e7211 */ /* 0x040fe400078208ff */
[----:B------:R-:W-:Y:S02]  /*2540*/  F2FP.F16.F32.PACK_AB R12, RZ, R12 ;  /* 0x0000000cff0c723e */ /* 0x000fe400000000ff */
[----:B------:R-:W-:Y:S02]  /*2550*/  LEA.HI.X R15, R108, R115, R13, 0x1, P1 ;  /* 0x000000736c0f7211 */ /* 0x000fe400008f0c0d */
[----:B------:R-:W-:-:S05]  /*2560*/  PRMT R21, R12, 0x7610, R21 ;  /* 0x000076100c157816 */ /* 0x000fca0000000015 */
[----:B------:R0:W-:Y:S04]  /*2570*/  @P3 STG.E.U16 desc[UR38][R10.64+0x2], R21 ;  /* 0x000002150a003986 */ /* 0x0001e8000c101526 */
[----:B------:R-:W2:Y:S01]  /*2580*/  @P2 LDG.E.LTC128B.U16 R24, desc[UR38][R14.64] ;  /* 0x000000260e182981 */ /* 0x000ea2000c1e1520 */
[----:B------:R-:W-:Y:S01]  /*2590*/  IADD3 R20, P1, R8, R20, RZ ;  /* 0x0000001408147210 */ /* 0x000fe20007f3e0ff */
[----:B------:R-:W-:Y:S01]  /*25a0*/  BSSY B1, `(.L_x_36) ;  /* 0x0000011000017945 */ /* 0x000fe20003800000 */
[----:B------:R-:W-:Y:S02]  /*25b0*/  SHF.L.U64.HI R13, R91, 0x1, R92 ;  /* 0x000000015b0d7819 */ /* 0x000fe4000001025c */
[----:B------:R-:W-:Y:S01]  /*25c0*/  ISETP.GT.AND P0, PT, R3, 0x8, P0 ;  /* 0x000000080300780c */ /* 0x000fe20000704270 */
[----:B0-----:R-:W-:Y:S01]  /*25d0*/  IMAD.X R21, R9, 0x1, R111, P1 ;  /* 0x0000000109157824 */ /* 0x001fe200008e066f */
[----:B------:R-:W-:Y:S01]  /*25e0*/  LEA R12, P1, R91, R10, 0x1 ;  /* 0x0000000a5b0c7211 */ /* 0x000fe200078208ff */
[----:B------:R-:W-:-:S04]  /*25f0*/  IMAD.WIDE.U32 R20, R101, R110, R20 ;  /* 0x0000006e65147225 */ /* 0x000fc800078e0014 */
[----:B------:R-:W-:Y:S01]  /*2600*/  IMAD.X R13, R13, 0x1, R11, P1 ;  /* 0x000000010d0d7824 */ /* 0x000fe200008e060b */
[----:B------:R-:W-:Y:S01]  /*2610*/  LEA R8, P3, R20, R114, 0x1 ;  /* 0x0000007214087211 */ /* 0x000fe200078608ff */
[----:B------:R-:W-:-:S05]  /*2620*/  IMAD.IADD R9, R107, 0x1, R21 ;  /* 0x000000016b097824 */ /* 0x000fca00078e0215 */
[----:B------:R-:W-:Y:S01]  /*2630*/  LEA.HI.X R9, R20, R115, R9, 0x1, P3 ;  /* 0x0000007314097211 */ /* 0x000fe200018f0c09 */
[----:B--2---:R-:W-:-:S05]  /*2640*/  HADD2.F32 R5, -RZ, R24.H0_H0 ;  /* 0x20000018ff057230 */ /* 0x004fca0000004100 */
[----:B------:R-:W-:-:S04]  /*2650*/  FMUL R5, R5, R90 ;  /* 0x0000005a05057220 */ /* 0x000fc80000400000 */
[----:B------:R-:W-:-:S05]  /*2660*/  FFMA R5, R26, R23, R5 ;  /* 0x000000171a057223 */ /* 0x000fca0000000005 */
[----:B------:R-:W-:-:S05]  /*2670*/  F2FP.F16.F32.PACK_AB R5, RZ, R5 ;  /* 0x00000005ff05723e */ /* 0x000fca00000000ff */
[----:B------:R0:W-:Y:S01]  /*2680*/  @P2 STG.E.U16 desc[UR38][R12.64], R5 ;  /* 0x000000050c002986 */ /* 0x0001e2000c101526 */
[----:B------:R-:W-:Y:S05]  /*2690*/  @!P0 BRA `(.L_x_37) ;  /* 0x0000000000048947 */ /* 0x000fea0003800000 */
[----:B------:R2:W5:Y:S02]  /*26a0*/  LDG.E.LTC128B.U16 R24, desc[UR38][R8.64+0x2] ;  /* 0x0000022608187981 */ /* 0x000564000c1e1520 */
.L_x_37:
[----:B------:R-:W-:Y:S05]  /*26b0*/  BSYNC B1 ;  /* 0x0000000000017941 */ /* 0x000fea0003800000 */
.L_x_36:
[----:B0----5:R-:W-:Y:S01]  /*26c0*/  HADD2.F32 R5, -RZ, R24.H0_H0 ;  /* 0x20000018ff057230 */ /* 0x021fe20000004100 */
[----:B------:R-:W-:Y:S01]  /*26d0*/  ISETP.GT.AND P1, PT, R4, 0x8, PT ;  /* 0x000000080400780c */ /* 0x000fe20003f24270 */
[----:B------:R-:W-:Y:S03]  /*26e0*/  BSSY B1, `(.L_x_38) ;  /* 0x0000008000017945 */ /* 0x000fe60003800000 */
[----:B------:R-:W-:Y:S01]  /*26f0*/  FMUL R14, R5, R90 ;  /* 0x0000005a050e7220 */ /* 0x000fe20000400000 */
[----:B------:R-:W-:-:S03]  /*2700*/  ISETP.GT.AND P2, PT, R3, RZ, P1 ;  /* 0x000000ff0300720c */ /* 0x000fc60000f44270 */
[----:B------:R-:W-:-:S05]  /*2710*/  FFMA R14, R27, R23, R14 ;  /* 0x000000171b0e7223 */ /* 0x000fca000000000e */
[----:B------:R-:W-:-:S05]  /*2720*/  F2FP.F16.F32.PACK_AB R14, RZ, R14 ;  /* 0x0000000eff0e723e */ /* 0x000fca00000000ff */
[----:B------:R0:W-:Y:S01]  /*2730*/  @P0 STG.E.U16 desc[UR38][R12.64+0x2], R14 ;  /* 0x0000020e0c000986 */ /* 0x0001e2000c101526 */
[----:B------:R-:W-:Y:S05]  /*2740*/  @!P2 BRA `(.L_x_39) ;  /* 0x000000000004a947 */ /* 0x000fea0003800000 */
[----:B------:R3:W5:Y:S02]  /*2750*/  LDG.E.LTC128B.U16 R24, desc[UR38][R6.64+0x10] ;  /* 0x0000102606187981 */ /* 0x000764000c1e1520 */
.L_x_39:
[----:B------:R-:W-:Y:S05]  /*2760*/  BSYNC B1 ;  /* 0x0000000000017941 */ /* 0x000fea0003800000 */
.L_x_38:
[----:B-----5:R-:W-:Y:S01]  /*2770*/  HADD2.F32 R5, -RZ, R24.H0_H0 ;  /* 0x20000018ff057230 */ /* 0x020fe20000004100 */
        /* <DEDUP_REMOVED lines=9> */
.L_x_41:
[----:B------:R-:W-:Y:S05]  /*2810*/  BSYNC B1 ;  /* 0x0000000000017941 */ /* 0x000fea0003800000 */
.L_x_40:
[----:B----45:R-:W-:Y:S01]  /*2820*/  HADD2.F32 R5, -RZ, R24.H0_H0 ;  /* 0x20000018ff057230 */ /* 0x030fe20000004100 */
[----:B------:R-:W-:Y:S01]  /*2830*/  ISETP.GT.AND P1, PT, R3, 0x8, P1 ;  /* 0x000000080300780c */ /* 0x000fe20000f24270 */
[----:B------:R-:W-:Y:S03]  /*2840*/  BSSY B1, `(.L_x_42) ;  /* 0x0000007000017945 */ /* 0x000fe60003800000 */
[----:B0-----:R-:W-:-:S04]  /*2850*/  FMUL R14, R5, R90 ;  /* 0x0000005a050e7220 */ /* 0x001fc80000400000 */
[----:B------:R-:W-:-:S05]  /*2860*/  FFMA R14, R29, R23, R14 ;  /* 0x000000171d0e7223 */ /* 0x000fca000000000e */
[----:B------:R-:W-:-:S05]  /*2870*/  F2FP.F16.F32.PACK_AB R14, RZ, R14 ;  /* 0x0000000eff0e723e */ /* 0x000fca00000000ff */
[----:B------:R0:W-:Y:S01]  /*2880*/  @P3 STG.E.U16 desc[UR38][R10.64+0x12], R14 ;  /* 0x0000120e0a003986 */ /* 0x0001e2000c101526 */
[----:B------:R-:W-:Y:S05]  /*2890*/  @!P1 BRA `(.L_x_43) ;  /* 0x0000000000049947 */ /* 0x000fea0003800000 */
[----:B------:R4:W5:Y:S02]  /*28a0*/  LDG.E.LTC128B.U16 R24, desc[UR38][R8.64+0x10] ;  /* 0x0000102608187981 */ /* 0x000964000c1e1520 */
.L_x_43:
[----:B------:R-:W-:Y:S05]  /*28b0*/  BSYNC B1 ;  /* 0x0000000000017941 */ /* 0x000fea0003800000 */
.L_x_42:
[----:B-----5:R-:W-:Y:S01]  /*28c0*/  HADD2.F32 R5, -RZ, R24.H0_H0 ;  /* 0x20000018ff057230 */ /* 0x020fe20000004100 */
[----:B------:R-:W-:Y:S01]  /*28d0*/  ISETP.GT.AND P0, PT, R3, 0x8, P0 ;  /* 0x000000080300780c */ /* 0x000fe20000704270 */
[----:B------:R-:W-:Y:S03]  /*28e0*/  BSSY B1, `(.L_x_44) ;  /* 0x0000007000017945 */ /* 0x000fe60003800000 */
[----:B------:R-:W-:-:S04]  /*28f0*/  FMUL R5, R5, R90 ;  /* 0x0000005a05057220 */ /* 0x000fc80000400000 */
[----:B------:R-:W-:-:S05]  /*2900*/  FFMA R5, R30, R23, R5 ;  /* 0x000000171e057223 */ /* 0x000fca0000000005 */
[----:B------:R-:W-:-:S05]  /*2910*/  F2FP.F16.F32.PACK_AB R5, RZ, R5 ;  /* 0x00000005ff05723e */ /* 0x000fca00000000ff */
[----:B------:R0:W-:Y:S01]  /*2920*/  @P1 STG.E.U16 desc[UR38][R12.64+0x10], R5 ;  /* 0x000010050c001986 */ /* 0x0001e2000c101526 */
[----:B------:R-:W-:Y:S05]  /*2930*/  @!P0 BRA `(.L_x_45) ;  /* 0x0000000000048947 */ /* 0x000fea0003800000 */
[----:B------:R0:W5:Y:S02]  /*2940*/  LDG.E.LTC128B.U16 R24, desc[UR38][R8.64+0x12] ;  /* 0x0000122608187981 */ /* 0x000164000c1e1520 */
.L_x_45:
[----:B------:R-:W-:Y:S05]  /*2950*/  BSYNC B1 ;  /* 0x0000000000017941 */ /* 0x000fea0003800000 */
.L_x_44:
        /* <DEDUP_REMOVED lines=10> */
.L_x_47:
[----:B------:R-:W-:Y:S05]  /*2a00*/  BSYNC B1 ;  /* 0x0000000000017941 */ /* 0x000fea0003800000 */
.L_x_46:
        /* <DEDUP_REMOVED lines=10> */
.L_x_49:
[----:B------:R-:W-:Y:S05]  /*2ab0*/  BSYNC B1 ;  /* 0x0000000000017941 */ /* 0x000fea0003800000 */
.L_x_48:
[----:B0----5:R-:W-:Y:S01]  /*2ac0*/  HADD2.F32 R5, -RZ, R24.H0_H0 ;  /* 0x20000018ff057230 */ /* 0x021fe20000004100 */
        /* <DEDUP_REMOVED lines=8> */
.L_x_51:
[----:B------:R-:W-:Y:S05]  /*2b50*/  BSYNC B1 ;  /* 0x0000000000017941 */ /* 0x000fea0003800000 */
.L_x_50:
        /* <DEDUP_REMOVED lines=9> */
.L_x_53:
[----:B------:R-:W-:Y:S05]  /*2bf0*/  BSYNC B1 ;  /* 0x0000000000017941 */ /* 0x000fea0003800000 */
.L_x_52:
        /* <DEDUP_REMOVED lines=10> */
.L_x_55:
[----:B------:R-:W-:Y:S05]  /*2ca0*/  BSYNC B1 ;  /* 0x0000000000017941 */ /* 0x000fea0003800000 */
.L_x_54:
        /* <DEDUP_REMOVED lines=10> */
.L_x_57:
[----:B------:R-:W-:Y:S05]  /*2d50*/  BSYNC B1 ;  /* 0x0000000000017941 */ /* 0x000fea0003800000 */
.L_x_56:
        /* <DEDUP_REMOVED lines=9> */
.L_x_59:
[----:B------:R-:W-:Y:S05]  /*2df0*/  BSYNC B1 ;  /* 0x0000000000017941 */ /* 0x000fea0003800000 */
.L_x_58:
        /* <DEDUP_REMOVED lines=9> */
.L_x_61:
[----:B------:R-:W-:Y:S05]  /*2e90*/  BSYNC B1 ;  /* 0x0000000000017941 */ /* 0x000fea0003800000 */
.L_x_60:
        /* <DEDUP_REMOVED lines=10> */
.L_x_63:
[----:B------:R-:W-:Y:S05]  /*2f40*/  BSYNC B1 ;  /* 0x0000000000017941 */ /* 0x000fea0003800000 */
.L_x_62:
        /* <DEDUP_REMOVED lines=10> */
.L_x_65:
[----:B------:R-:W-:Y:S05]  /*2ff0*/  BSYNC B1 ;  /* 0x0000000000017941 */ /* 0x000fea0003800000 */
.L_x_64:
        /* <DEDUP_REMOVED lines=9> */
.L_x_67:
[----:B------:R-:W-:Y:S05]  /*3090*/  BSYNC B1 ;  /* 0x0000000000017941 */ /* 0x000fea0003800000 */
.L_x_66:
        /* <DEDUP_REMOVED lines=9> */
.L_x_69:
[----:B------:R-:W-:Y:S05]  /*3130*/  BSYNC B1 ;  /* 0x0000000000017941 */ /* 0x000fea0003800000 */
.L_x_68:
        /* <DEDUP_REMOVED lines=10> */
.L_x_71:
[----:B------:R-:W-:Y:S05]  /*31e0*/  BSYNC B1 ;  /* 0x0000000000017941 */ /* 0x000fea0003800000 */
.L_x_70:
        /* <DEDUP_REMOVED lines=10> */
.L_x_73:
[----:B------:R-:W-:Y:S05]  /*3290*/  BSYNC B1 ;  /* 0x0000000000017941 */ /* 0x000fea0003800000 */
.L_x_72:
        /* <DEDUP_REMOVED lines=9> */
.L_x_75:
[----:B------:R-:W-:Y:S05]  /*3330*/  BSYNC B1 ;  /* 0x0000000000017941 */ /* 0x000fea0003800000 */
.L_x_74:
        /* <DEDUP_REMOVED lines=9> */
.L_x_77:
[----:B------:R-:W-:Y:S05]  /*33d0*/  BSYNC B1 ;  /* 0x0000000000017941 */ /* 0x000fea0003800000 */
.L_x_76:
        /* <DEDUP_REMOVED lines=10> */
.L_x_79:
[----:B------:R-:W-:Y:S05]  /*3480*/  BSYNC B1 ;  /* 0x0000000000017941 */ /* 0x000fea0003800000 */
.L_x_78:
        /* <DEDUP_REMOVED lines=10> */
.L_x_81:
[----:B------:R-:W-:Y:S05]  /*3530*/  BSYNC B1 ;  /* 0x0000000000017941 */ /* 0x000fea0003800000 */
.L_x_80:
        /* <DEDUP_REMOVED lines=9> */
.L_x_83:
[----:B------:R-:W-:Y:S05]  /*35d0*/  BSYNC B1 ;  /* 0x0000000000017941 */ /* 0x000fea0003800000 */
.L_x_82:
        /* <DEDUP_REMOVED lines=9> */
.L_x_85:
[----:B------:R-:W-:Y:S05]  /*3670*/  BSYNC B1 ;  /* 0x0000000000017941 */ /* 0x000fea0003800000 */
.L_x_84:
        /* <DEDUP_REMOVED lines=10> */
.L_x_87:
[----:B------:R-:W-:Y:S05]  /*3720*/  BSYNC B1 ;  /* 0x0000000000017941 */ /* 0x000fea0003800000 */
.L_x_86:
        /* <DEDUP_REMOVED lines=10> */
.L_x_89:
[----:B------:R-:W-:Y:S05]  /*37d0*/  BSYNC B1 ;  /* 0x0000000000017941 */ /* 0x000fea0003800000 */
.L_x_88:
        /* <DEDUP_REMOVED lines=9> */
.L_x_91:
[----:B------:R-:W-:Y:S05]  /*3870*/  BSYNC B1 ;  /* 0x0000000000017941 */ /* 0x000fea0003800000 */
.L_x_90:
        /* <DEDUP_REMOVED lines=9> */
.L_x_93:
[----:B------:R-:W-:Y:S05]  /*3910*/  BSYNC B1 ;  /* 0x0000000000017941 */ /* 0x000fea0003800000 */
.L_x_92:
        /* <DEDUP_REMOVED lines=10> */
.L_x_95:
[----:B------:R-:W-:Y:S05]  /*39c0*/  BSYNC B1 ;  /* 0x0000000000017941 */ /* 0x000fea0003800000 */
.L_x_94:
        /* <DEDUP_REMOVED lines=10> */
.L_x_97:
[----:B------:R-:W-:Y:S05]  /*3a70*/  BSYNC B1 ;  /* 0x0000000000017941 */ /* 0x000fea0003800000 */
.L_x_96:
        /* <DEDUP_REMOVED lines=9> */
.L_x_99:
[----:B------:R-:W-:Y:S05]  /*3b10*/  BSYNC B1 ;  /* 0x0000000000017941 */ /* 0x000fea0003800000 */
.L_x_98:
        /* <DEDUP_REMOVED lines=9> */
.L_x_101:
[----:B------:R-:W-:Y:S05]  /*3bb0*/  BSYNC B1 ;  /* 0x0000000000017941 */ /* 0x000fea0003800000 */
.L_x_100:
        /* <DEDUP_REMOVED lines=10> */
.L_x_103:
[----:B------:R-:W-:Y:S05]  /*3c60*/  BSYNC B1 ;  /* 0x0000000000017941 */ /* 0x000fea0003800000 */
.L_x_102:
        /* <DEDUP_REMOVED lines=10> */
.L_x_105:
[----:B------:R-:W-:Y:S05]  /*3d10*/  BSYNC B1 ;  /* 0x0000000000017941 */ /* 0x000fea0003800000 */
.L_x_104:
        /* <DEDUP_REMOVED lines=9> */
.L_x_107:
[----:B------:R-:W-:Y:S05]  /*3db0*/  BSYNC B1 ;  /* 0x0000000000017941 */ /* 0x000fea0003800000 */
.L_x_106:
        /* <DEDUP_REMOVED lines=9> */
.L_x_109:
[----:B------:R-:W-:Y:S05]  /*3e50*/  BSYNC B1 ;  /* 0x0000000000017941 */ /* 0x000fea0003800000 */
.L_x_108:
        /* <DEDUP_REMOVED lines=10> */
.L_x_111:
[----:B------:R-:W-:Y:S05]  /*3f00*/  BSYNC B1 ;  /* 0x0000000000017941 */ /* 0x000fea0003800000 */
.L_x_110:
        /* <DEDUP_REMOVED lines=10> */
.L_x_113:
[----:B------:R-:W-:Y:S05]  /*3fb0*/  BSYNC B1 ;  /* 0x0000000000017941 */ /* 0x000fea0003800000 */
.L_x_112:
        /* <DEDUP_REMOVED lines=9> */
.L_x_115:
[----:B------:R-:W-:Y:S05]  /*4050*/  BSYNC B1 ;  /* 0x0000000000017941 */ /* 0x000fea0003800000 */
.L_x_114:
        /* <DEDUP_REMOVED lines=9> */
.L_x_117:
[----:B------:R-:W-:Y:S05]  /*40f0*/  BSYNC B1 ;  /* 0x0000000000017941 */ /* 0x000fea0003800000 */
.L_x_116:
        /* <DEDUP_REMOVED lines=10> */
.L_x_119:
[----:B------:R-:W-:Y:S05]  /*41a0*/  BSYNC B1 ;  /* 0x0000000000017941 */ /* 0x000fea0003800000 */
.L_x_118:
        /* <DEDUP_REMOVED lines=10> */
.L_x_121:
[----:B------:R-:W-:Y:S05]  /*4250*/  BSYNC B1 ;  /* 0x0000000000017941 */ /* 0x000fea0003800000 */
.L_x_120:
        /* <DEDUP_REMOVED lines=9> */
.L_x_123:
[----:B------:R-:W-:Y:S05]  /*42f0*/  BSYNC B1 ;  /* 0x0000000000017941 */ /* 0x000fea0003800000 */
.L_x_122:
        /* <DEDUP_REMOVED lines=9> */
.L_x_125:
[----:B------:R-:W-:Y:S05]  /*4390*/  BSYNC B1 ;  /* 0x0000000000017941 */ /* 0x000fea0003800000 */
.L_x_124:
        /* <DEDUP_REMOVED lines=10> */
.L_x_127:
[----:B------:R-:W-:Y:S05]  /*4440*/  BSYNC B1 ;  /* 0x0000000000017941 */ /* 0x000fea0003800000 */
.L_x_126:
        /* <DEDUP_REMOVED lines=10> */
.L_x_129:
[----:B------:R-:W-:Y:S05]  /*44f0*/  BSYNC B1 ;  /* 0x0000000000017941 */ /* 0x000fea0003800000 */
.L_x_128:
        /* <DEDUP_REMOVED lines=9> */
.L_x_131:
[----:B------:R-:W-:Y:S05]  /*4590*/  BSYNC B1 ;  /* 0x0000000000017941 */ /* 0x000fea0003800000 */
.L_x_130:
        /* <DEDUP_REMOVED lines=9> */
.L_x_133:
[----:B------:R-:W-:Y:S05]  /*4630*/  BSYNC B1 ;  /* 0x0000000000017941 */ /* 0x000fea0003800000 */
.L_x_132:
        /* <DEDUP_REMOVED lines=10> */
.L_x_135:
[----:B------:R-:W-:Y:S05]  /*46e0*/  BSYNC B1 ;  /* 0x0000000000017941 */ /* 0x000fea0003800000 */
.L_x_134:
        /* <DEDUP_REMOVED lines=10> */
.L_x_137:
[----:B------:R-:W-:Y:S05]  /*4790*/  BSYNC B1 ;  /* 0x0000000000017941 */ /* 0x000fea0003800000 */
.L_x_136:
        /* <DEDUP_REMOVED lines=9> */
.L_x_139:
[----:B------:R-:W-:Y:S05]  /*4830*/  BSYNC B1 ;  /* 0x0000000000017941 */ /* 0x000fea0003800000 */
.L_x_138:
        /* <DEDUP_REMOVED lines=9> */
.L_x_141:
[----:B------:R-:W-:Y:S05]  /*48d0*/  BSYNC B1 ;  /* 0x0000000000017941 */ /* 0x000fea0003800000 */
.L_x_140:
        /* <DEDUP_REMOVED lines=10> */
.L_x_143:
[----:B------:R-:W-:Y:S05]  /*4980*/  BSYNC B1 ;  /* 0x0000000000017941 */ /* 0x000fea0003800000 */
.L_x_142:
        /* <DEDUP_REMOVED lines=10> */
.L_x_145:
[----:B------:R-:W-:Y:S05]  /*4a30*/  BSYNC B1 ;  /* 0x0000000000017941 */ /* 0x000fea0003800000 */
.L_x_144:
        /* <DEDUP_REMOVED lines=9> */
.L_x_147:
[----:B------:R-:W-:Y:S05]  /*4ad0*/  BSYNC B1 ;  /* 0x0000000000017941 */ /* 0x000fea0003800000 */
.L_x_146:
        /* <DEDUP_REMOVED lines=9> */
.L_x_149:
[----:B------:R-:W-:Y:S05]  /*4b70*/  BSYNC B1 ;  /* 0x0000000000017941 */ /* 0x000fea0003800000 */
.L_x_148:
        /* <DEDUP_REMOVED lines=10> */
.L_x_151:
[----:B------:R-:W-:Y:S05]  /*4c20*/  BSYNC B1 ;  /* 0x0000000000017941 */ /* 0x000fea0003800000 */
.L_x_150:
[----:B-----5:R-:W-:Y:S01]  /*4c30*/  HADD2.F32 R5, -RZ, R24.H0_H0 ;  /* 0x20000018ff057230 */ /* 0x020fe20000004100 */
[----:B------:R-:W-:Y:S01]  /*4c40*/  ISETP.GT.AND P0, PT, R4, 0x79, PT ;  /* 0x000000790400780c */ /* 0x000fe20003f04270 */
[----:B------:R-:W-:Y:S01]  /*4c50*/  @P2 IMAD.MOV.U32 R4, RZ, RZ, R10 ;  /* 0x000000ffff042224 */ /* 0x000fe200078e000a */
[----:B------:R-:W-:Y:S02]  /*4c60*/  BSSY B1, `(.L_x_152) ;  /* 0x000000a000017945 */ /* 0x000fe40003800000 */
[----:B------:R-:W-:Y:S01]  /*4c70*/  FMUL R5, R5, R90 ;  /* 0x0000005a05057220 */ /* 0x000fe20000400000 */
[----:B------:R-:W-:-:S03]  /*4c80*/  ISETP.GT.AND P3, PT, R3, RZ, P0 ;  /* 0x000000ff0300720c */ /* 0x000fc60000764270 */
[----:B------:R-:W-:-:S05]  /*4c90*/  FFMA R5, R84, R23, R5 ;  /* 0x0000001754057223 */ /* 0x000fca0000000005 */
[----:B------:R-:W-:-:S04]  /*4ca0*/  F2FP.F16.F32.PACK_AB R5, RZ, R5 ;  /* 0x00000005ff05723e */ /* 0x000fc800000000ff */
[----:B0-----:R-:W-:Y:S01]  /*4cb0*/  PRMT R14, R5, 0x7610, R14 ;  /* 0x00007610050e7816 */ /* 0x001fe2000000000e */
[----:B------:R-:W-:-:S05]  /*4cc0*/  @P2 IMAD.MOV.U32 R5, RZ, RZ, R11 ;  /* 0x000000ffff052224 */ /* 0x000fca00078e000b */
[----:B------:R0:W-:Y:S01]  /*4cd0*/  @P2 STG.E.U16 desc[UR38][R4.64+0xf0], R14 ;  /* 0x0000f00e04002986 */ /* 0x0001e2000c101526 */
[----:B------:R-:W-:Y:S05]  /*4ce0*/  @!P3 BRA `(.L_x_153) ;  /* 0x000000000004b947 */ /* 0x000fea0003800000 */
[----:B------:R0:W5:Y:S02]  /*4cf0*/  LDG.E.LTC128B.U16 R24, desc[UR38][R6.64+0xf2] ;  /* 0x0000f22606187981 */ /* 0x000164000c1e1520 */
.L_x_153:
[----:B------:R-:W-:Y:S05]  /*4d00*/  BSYNC B1 ;  /* 0x0000000000017941 */ /* 0x000fea0003800000 */
.L_x_152:
        /* <DEDUP_REMOVED lines=9> */
.L_x_155:
[----:B------:R-:W-:Y:S05]  /*4da0*/  BSYNC B1 ;  /* 0x0000000000017941 */ /* 0x000fea0003800000 */
.L_x_154:
[----:B-----5:R-:W-:Y:S01]  /*4db0*/  HADD2.F32 R5, -RZ, R24.H0_H0 ;  /* 0x20000018ff057230 */ /* 0x020fe20000004100 */
[----:B------:R-:W-:Y:S01]  /*4dc0*/  ISETP.GT.AND P0, PT, R3, 0x8, P0 ;  /* 0x000000080300780c */ /* 0x000fe20000704270 */
[----:B0-----:R-:W-:Y:S01]  /*4dd0*/  @P1 IMAD.MOV.U32 R4, RZ, RZ, R12 ;  /* 0x000000ffff041224 */ /* 0x001fe200078e000c */
[----:B------:R-:W-:Y:S02]  /*4de0*/  BSSY B1, `(.L_x_156) ;  /* 0x0000009000017945 */ /* 0x000fe40003800000 */
[----:B------:R-:W-:-:S04]  /*4df0*/  FMUL R5, R5, R90 ;  /* 0x0000005a05057220 */ /* 0x000fc80000400000 */
[----:B------:R-:W-:-:S05]  /*4e00*/  FFMA R5, R86, R23, R5 ;  /* 0x0000001756057223 */ /* 0x000fca0000000005 */
[----:B------:R-:W-:-:S04]  /*4e10*/  F2FP.F16.F32.PACK_AB R5, RZ, R5 ;  /* 0x00000005ff05723e */ /* 0x000fc800000000ff */
[----:B-1-3--:R-:W-:Y:S01]  /*4e20*/  PRMT R6, R5, 0x7610, R6 ;  /* 0x0000761005067816 */ /* 0x00afe20000000006 */
[----:B------:R-:W-:-:S05]  /*4e30*/  @P1 IMAD.MOV.U32 R5, RZ, RZ, R13 ;  /* 0x000000ffff051224 */ /* 0x000fca00078e000d */
[----:B------:R0:W-:Y:S01]  /*4e40*/  @P1 STG.E.U16 desc[UR38][R4.64+0xf0], R6 ;  /* 0x0000f00604001986 */ /* 0x0001e2000c101526 */
[----:B------:R-:W-:Y:S05]  /*4e50*/  @!P0 BRA `(.L_x_157) ;  /* 0x0000000000048947 */ /* 0x000fea0003800000 */
[----:B------:R1:W5:Y:S02]  /*4e60*/  LDG.E.LTC128B.U16 R24, desc[UR38][R8.64+0xf2] ;  /* 0x0000f22608187981 */ /* 0x000364000c1e1520 */
.L_x_157:
[----:B------:R-:W-:Y:S05]  /*4e70*/  BSYNC B1 ;  /* 0x0000000000017941 */ /* 0x000fea0003800000 */
.L_x_156:
[----:B------:R-:W-:Y:S05]  /*4e80*/  @!P0 BRA `(.L_x_158) ;  /* 0x0000001000e88947 */ /* 0x000fea0003800000 */
[----:B-----5:R-:W-:-:S05]  /*4e90*/  HADD2.F32 R3, -RZ, R24.H0_H0 ;  /* 0x20000018ff037230 */ /* 0x020fca0000004100 */
[----:B0-----:R-:W-:-:S04]  /*4ea0*/  FMUL R4, R3, R90 ;  /* 0x0000005a03047220 */ /* 0x001fc80000400000 */
[----:B------:R-:W-:-:S05]  /*4eb0*/  FFMA R4, R87, R23, R4 ;  /* 0x0000001757047223 */ /* 0x000fca0000000004 */
[----:B------:R-:W-:-:S05]  /*4ec0*/  F2FP.F16.F32.PACK_AB R4, RZ, R4 ;  /* 0x00000004ff04723e */ /* 0x000fca00000000ff */
[----:B------:R3:W-:Y:S01]  /*4ed0*/  STG.E.U16 desc[UR38][R12.64+0xf2], R4 ;  /* 0x0000f2040c007986 */ /* 0x0007e2000c101526 */
[----:B------:R-:W-:Y:S05]  /*4ee0*/  BRA `(.L_x_158) ;  /* 0x0000001000d07947 */ /* 0x000fea0003800000 */
.L_x_33:
[----:B------:R-:W-:Y:S01]  /*4ef0*/  ISETP.GT.AND P3, PT, R4, 0x1, PT ;  /* 0x000000010400780c */ /* 0x000fe20003f64270 */
[----:B------:R-:W-:Y:S01]  /*4f00*/  ULDC.64 UR4, c[0x0][0x5c0] ;  /* 0x0001700000047ab9 */ /* 0x000fe20000000a00 */
[-C--:B------:R-:W-:Y:S01]  /*4f10*/  FMUL R24, R24, R23.reuse ;  /* 0x0000001718187220 */ /* 0x080fe20000400000 */
[----:B------:R-:W-:Y:S01]  /*4f20*/  LEA R6, P4, R106, UR4, 0x1 ;  /* 0x000000046a067c11 */ /* 0x000fe2000f8808ff */
[-C--:B------:R-:W-:Y:S01]  /*4f30*/  FMUL R25, R25, R23.reuse ;  /* 0x0000001719197220 */ /* 0x080fe20000400000 */
[----:B------:R-:W-:Y:S01]  /*4f40*/  ISETP.GT.AND P0, PT, R3, RZ, P3 ;  /* 0x000000ff0300720c */ /* 0x000fe20001f04270 */
[-C--:B------:R-:W-:Y:S01]  /*4f50*/  FMUL R26, R26, R23.reuse ;  /* 0x000000171a1a7220 */ /* 0x080fe20000400000 */
[----:B------:R-:W-:Y:S01]  /*4f60*/  F2FP.F16.F32.PACK_AB R24, RZ, R24 ;  /* 0x00000018ff18723e */ /* 0x000fe200000000ff */
[-C--:B------:R-:W-:Y:S01]  /*4f70*/  FMUL R27, R27, R23.reuse ;  /* 0x000000171b1b7220 */ /* 0x080fe20000400000 */
[----:B------:R-:W-:Y:S01]  /*4f80*/  LEA.HI.X R7, R106, UR5, R103, 0x1, P4 ;  /* 0x000000056a077c11 */ /* 0x000fe2000a0f0c67 */
[----:B------:R-:W-:Y:S01]  /*4f90*/  FMUL R28, R28, R23 ;  /* 0x000000171c1c7220 */ /* 0x000fe20000400000 */
[----:B------:R-:W-:Y:S01]  /*4fa0*/  F2FP.F16.F32.PACK_AB R25, RZ, R25 ;  /* 0x00000019ff19723e */ /* 0x000fe200000000ff */
[-C--:B------:R-:W-:Y:S01]  /*4fb0*/  FMUL R29, R29, R23.reuse ;  /* 0x000000171d1d7220 */ /* 0x080fe20000400000 */
[----:B------:R-:W-:Y:S01]  /*4fc0*/  ISETP.GT.AND P2, PT, R3, 0x8, P2 ;  /* 0x000000080300780c */ /* 0x000fe20001744270 */
[----:B------:R-:W-:Y:S01]  /*4fd0*/  @P1 STG.E.U16 desc[UR38][R6.64], R24 ;  /* 0x0000001806001986 */ /* 0x000fe2000c101526 */
[----:B------:R-:W-:Y:S01]  /*4fe0*/  ISETP.GT.AND P1, PT, R4, 0x8, PT ;  /* 0x000000080400780c */ /* 0x000fe20003f24270 */
[-C--:B------:R-:W-:Y:S01]  /*4ff0*/  FMUL R30, R30, R23.reuse ;  /* 0x000000171e1e7220 */ /* 0x080fe20000400000 */
[C---:B------:R-:W-:Y:S01]  /*5000*/  SHF.L.U64.HI R5, R91.reuse, 0x1, R92 ;  /* 0x000000015b057819 */ /* 0x040fe2000001025c */
[----:B------:R-:W-:Y:S01]  /*5010*/  @P0 STG.E.U16 desc[UR38][R6.64+0x2], R25 ;  /* 0x0000021906000986 */ /* 0x000fe2000c101526 */
[----:B------:R-:W-:Y:S01]  /*5020*/  LEA R8, P5, R91, R6, 0x1 ;  /* 0x000000065b087211 */ /* 0x000fe200078a08ff */
[-C--:B------:R-:W-:Y:S01]  /*5030*/  FMUL R31, R31, R23.reuse ;  /* 0x000000171f1f7220 */ /* 0x080fe20000400000 */
[----:B------:R-:W-:Y:S01]  /*5040*/  ISETP.GT.AND P3, PT, R3, 0x8, P3 ;  /* 0x000000080300780c */ /* 0x000fe20001f64270 */
[-C--:B------:R-:W-:Y:S01]  /*5050*/  FMUL R32, R32, R23.reuse ;  /* 0x0000001720207220 */ /* 0x080fe20000400000 */
[----:B------:R-:W-:Y:S01]  /*5060*/  ISETP.GT.AND P0, PT, R4, 0x9, PT ;  /* 0x000000090400780c */ /* 0x000fe20003f04270 */
[----:B------:R-:W-:Y:S01]  /*5070*/  IMAD.X R9, R5, 0x1, R7, P5 ;  /* 0x0000000105097824 */ /* 0x000fe200028e0607 */
[----:B------:R-:W-:Y:S01]  /*5080*/  ISETP.GT.AND P4, PT, R3, RZ, P1 ;  /* 0x000000ff0300720c */ /* 0x000fe20000f84270 */
[-C--:B------:R-:W-:Y:S01]  /*5090*/  FMUL R33, R33, R23.reuse ;  /* 0x0000001721217220 */ /* 0x080fe20000400000 */
[----:B------:R-:W-:Y:S01]  /*50a0*/  F2FP.F16.F32.PACK_AB R26, RZ, R26 ;  /* 0x0000001aff1a723e */ /* 0x000fe200000000ff */
[-C--:B------:R-:W-:Y:S01]  /*50b0*/  FMUL R34, R34, R23.reuse ;  /* 0x0000001722227220 */ /* 0x080fe20000400000 */
[----:B------:R-:W-:Y:S01]  /*50c0*/  ISETP.GT.AND P5, PT, R3, RZ, P0 ;  /* 0x000000ff0300720c */ /* 0x000fe200007a4270 */
[----:B------:R-:W-:Y:S01]  /*50d0*/  FMUL R35, R35, R23 ;  /* 0x0000001723237220 */ /* 0x000fe20000400000 */
[----:B------:R-:W-:Y:S01]  /*50e0*/  F2FP.F16.F32.PACK_AB R27, RZ, R27 ;  /* 0x0000001bff1b723e */ /* 0x000fe200000000ff */
[----:B------:R-:W-:Y:S01]  /*50f0*/  @P2 STG.E.U16 desc[UR38][R8.64], R26 ;  /* 0x0000001a08002986 */ /* 0x000fe2000c101526 */
[----:B------:R-:W-:Y:S01]  /*5100*/  F2FP.F16.F32.PACK_AB R28, RZ, R28 ;  /* 0x0000001cff1c723e */ /* 0x000fe200000000ff */
[-C--:B------:R-:W-:Y:S01]  /*5110*/  FMUL R36, R36, R23.reuse ;  /* 0x0000001724247220 */ /* 0x080fe20000400000 */
[----:B------:R-:W-:Y:S01]  /*5120*/  ISETP.GT.AND P2, PT, R3, 0x8, P1 ;  /* 0x000000080300780c */ /* 0x000fe20000f44270 */
[----:B------:R-:W-:Y:S01]  /*5130*/  @P3 STG.E.U16 desc[UR38][R8.64+0x2], R27 ;  /* 0x0000021b08003986 */ /* 0x000fe2000c101526 */
[----:B------:R-:W-:Y:S01]  /*5140*/  ISETP.GT.AND P1, PT, R4, 0x10, PT ;  /* 0x000000100400780c */ /* 0x000fe20003f24270 */
[----:B------:R-:W-:Y:S01]  /*5150*/  FMUL R37, R37, R23 ;  /* 0x0000001725257220 */ /* 0x000fe20000400000 */
[----:B------:R-:W-:Y:S01]  /*5160*/  F2FP.F16.F32.PACK_AB R29, RZ, R29 ;  /* 0x0000001dff1d723e */ /* 0x000fe200000000ff */
[----:B------:R-:W-:Y:S01]  /*5170*/  @P4 STG.E.U16 desc[UR38][R6.64+0x10], R28 ;  /* 0x0000101c06004986 */ /* 0x000fe2000c101526 */
[C---:B------:R-:W-:Y:S01]  /*5180*/  ISETP.GT.AND P3, PT, R3.reuse, 0x8, P0 ;  /* 0x000000080300780c */ /* 0x040fe20000764270 */
[-C--:B------:R-:W-:Y:S01]  /*5190*/  FMUL R38, R38, R23.reuse ;  /* 0x0000001726267220 */ /* 0x080fe20000400000 */
[----:B------:R-:W-:Y:S01]  /*51a0*/  ISETP.GT.AND P0, PT, R4, 0x11, PT ;  /* 0x000000110400780c */ /* 0x000fe20003f04270 */
[----:B------:R-:W-:Y:S01]  /*51b0*/  @P5 STG.E.U16 desc[UR38][R6.64+0x12], R29 ;  /* 0x0000121d06005986 */ /* 0x000fe2000c101526 */
        /* <DEDUP_REMOVED lines=161> */
[----:B------:R-:W-:Y:S01]  /*5bd0*/  FMUL R87, R87, R23 ;  /* 0x0000001757577220 */ /* 0x000fe20000400000 */
[----:B------:R-:W-:-:S02]  /*5be0*/  F2FP.F16.F32.PACK_AB R62, RZ, R62 ;  /* 0x0000003eff3e723e */ /* 0x000fc400000000ff */
[C---:B------:R-:W-:Y:S02]  /*5bf0*/  ISETP.GT.AND P5, PT, R3.reuse, RZ, P0 ;  /* 0x000000ff0300720c */ /* 0x040fe400007a4270 */
[----:B------:R-:W-:Y:S01]  /*5c00*/  F2FP.F16.F32.PACK_AB R63, RZ, R63 ;  /* 0x0000003fff3f723e */ /* 0x000fe200000000ff */
[----:B------:R-:W-:Y:S01]  /*5c10*/  @P2 STG.E.U16 desc[UR38][R8.64+0x90], R62 ;  /* 0x0000903e08002986 */ /* 0x000fe2000c101526 */
[----:B------:R-:W-:Y:S02]  /*5c20*/  F2FP.F16.F32.PACK_AB R64, RZ, R64 ;  /* 0x00000040ff40723e */ /* 0x000fe400000000ff */
[C---:B------:R-:W-:Y:S01]  /*5c30*/  ISETP.GT.AND P2, PT, R3.reuse, 0x8, P1 ;  /* 0x000000080300780c */ /* 0x040fe20000f44270 */
[----:B------:R-:W-:Y:S01]  /*5c40*/  @P3 STG.E.U16 desc[UR38][R8.64+0x92], R63 ;  /* 0x0000923f08003986 */ /* 0x000fe2000c101526 */
[----:B------:R-:W-:Y:S02]  /*5c50*/  ISETP.GT.AND P1, PT, R4, 0x58, PT ;  /* 0x000000580400780c */ /* 0x000fe40003f24270 */
[----:B------:R-:W-:Y:S01]  /*5c60*/  F2FP.F16.F32.PACK_AB R65, RZ, R65 ;  /* 0x00000041ff41723e */ /* 0x000fe200000000ff */
[----:B------:R-:W-:Y:S01]  /*5c70*/  @P4 STG.E.U16 desc[UR38][R6.64+0xa0], R64 ;  /* 0x0000a04006004986 */ /* 0x000fe2000c101526 */
[----:B------:R-:W-:-:S02]  /*5c80*/  ISETP.GT.AND P3, PT, R3, 0x8, P0 ;  /* 0x000000080300780c */ /* 0x000fc40000764270 */
[----:B------:R-:W-:Y:S01]  /*5c90*/  ISETP.GT.AND P0, PT, R4, 0x59, PT ;  /* 0x000000590400780c */ /* 0x000fe20003f04270 */
[----:B------:R-:W-:Y:S01]  /*5ca0*/  @P5 STG.E.U16 desc[UR38][R6.64+0xa2], R65 ;  /* 0x0000a24106005986 */ /* 0x000fe2000c101526 */
[C---:B------:R-:W-:Y:S02]  /*5cb0*/  ISETP.GT.AND P4, PT, R3.reuse, RZ, P1 ;  /* 0x000000ff0300720c */ /* 0x040fe40000f84270 */
[----:B------:R-:W-:Y:S02]  /*5cc0*/  F2FP.F16.F32.PACK_AB R66, RZ, R66 ;  /* 0x00000042ff42723e */ /* 0x000fe400000000ff */
[----:B------:R-:W-:Y:S02]  /*5cd0*/  ISETP.GT.AND P5, PT, R3, RZ, P0 ;  /* 0x000000ff0300720c */ /* 0x000fe400007a4270 */
[----:B------:R-:W-:Y:S01]  /*5ce0*/  F2FP.F16.F32.PACK_AB R67, RZ, R67 ;  /* 0x00000043ff43723e */ /* 0x000fe200000000ff */
[----:B------:R-:W-:Y:S01]  /*5cf0*/  @P2 STG.E.U16 desc[UR38][R8.64+0xa0], R66 ;  /* 0x0000a04208002986 */ /* 0x000fe2000c101526 */
[----:B------:R-:W-:-:S02]  /*5d00*/  F2FP.F16.F32.PACK_AB R68, RZ, R68 ;  /* 0x00000044ff44723e */ /* 0x000fc400000000ff */
[C---:B------:R-:W-:Y:S01]  /*5d10*/  ISETP.GT.AND P2, PT, R3.reuse, 0x8, P1 ;  /* 0x000000080300780c */ /* 0x040fe20000f44270 */
[----:B------:R-:W-:Y:S01]  /*5d20*/  @P3 STG.E.U16 desc[UR38][R8.64+0xa2], R67 ;  /* 0x0000a24308003986 */ /* 0x000fe2000c101526 */
[C---:B------:R-:W-:Y:S02]  /*5d30*/  ISETP.GT.AND P1, PT, R4.reuse, 0x60, PT ;  /* 0x000000600400780c */ /* 0x040fe40003f24270 */
[----:B------:R-:W-:Y:S01]  /*5d40*/  F2FP.F16.F32.PACK_AB R69, RZ, R69 ;  /* 0x00000045ff45723e */ /* 0x000fe200000000ff */
[----:B------:R-:W-:Y:S01]  /*5d50*/  @P4 STG.E.U16 desc[UR38][R6.64+0xb0], R68 ;  /* 0x0000b04406004986 */ /* 0x000fe2000c101526 */
[C---:B------:R-:W-:Y:S02]  /*5d60*/  ISETP.GT.AND P3, PT, R3.reuse, 0x8, P0 ;  /* 0x000000080300780c */ /* 0x040fe40000764270 */
[----:B------:R-:W-:Y:S01]  /*5d70*/  ISETP.GT.AND P0, PT, R4, 0x61, PT ;  /* 0x000000610400780c */ /* 0x000fe20003f04270 */
[----:B------:R-:W-:Y:S01]  /*5d80*/  @P5 STG.E.U16 desc[UR38][R6.64+0xb2], R69 ;  /* 0x0000b24506005986 */ /* 0x000fe2000c101526 */
[----:B------:R-:W-:-:S02]  /*5d90*/  ISETP.GT.AND P4, PT, R3, RZ, P1 ;  /* 0x000000ff0300720c */ /* 0x000fc40000f84270 */
[C---:B------:R-:W-:Y:S02]  /*5da0*/  ISETP.GT.AND P5, PT, R3.reuse, RZ, P0 ;  /* 0x000000ff0300720c */ /* 0x040fe400007a4270 */
[----:B------:R-:W-:Y:S02]  /*5db0*/  F2FP.F16.F32.PACK_AB R70, RZ, R70 ;  /* 0x00000046ff46723e */ /* 0x000fe400000000ff */
[----:B------:R-:W-:Y:S02]  /*5dc0*/  F2FP.F16.F32.PACK_AB R71, RZ, R71 ;  /* 0x00000047ff47723e */ /* 0x000fe400000000ff */
[----:B------:R-:W-:Y:S01]  /*5dd0*/  F2FP.F16.F32.PACK_AB R72, RZ, R72 ;  /* 0x00000048ff48723e */ /* 0x000fe200000000ff */
[----:B------:R-:W-:Y:S01]  /*5de0*/  @P2 STG.E.U16 desc[UR38][R8.64+0xb0], R70 ;  /* 0x0000b04608002986 */ /* 0x000fe2000c101526 */
[----:B------:R-:W-:Y:S02]  /*5df0*/  F2FP.F16.F32.PACK_AB R73, RZ, R73 ;  /* 0x00000049ff49723e */ /* 0x000fe400000000ff */
[C---:B------:R-:W-:Y:S01]  /*5e00*/  ISETP.GT.AND P1, PT, R3.reuse, 0x8, P1 ;  /* 0x000000080300780c */ /* 0x040fe20000f24270 */
[----:B------:R-:W-:Y:S01]  /*5e10*/  @P3 STG.E.U16 desc[UR38][R8.64+0xb2], R71 ;  /* 0x0000b24708003986 */ /* 0x000fe2000c101526 */
[----:B------:R-:W-:-:S02]  /*5e20*/  ISETP.GT.AND P2, PT, R3, 0x8, P0 ;  /* 0x000000080300780c */ /* 0x000fc40000744270 */
[C---:B------:R-:W-:Y:S01]  /*5e30*/  ISETP.GT.AND P0, PT, R4.reuse, 0x69, PT ;  /* 0x000000690400780c */ /* 0x040fe20003f04270 */
[----:B------:R-:W-:Y:S01]  /*5e40*/  @P4 STG.E.U16 desc[UR38][R6.64+0xc0], R72 ;  /* 0x0000c04806004986 */ /* 0x000fe2000c101526 */
[----:B------:R-:W-:Y:S02]  /*5e50*/  ISETP.GT.AND P4, PT, R4, 0x68, PT ;  /* 0x000000680400780c */ /* 0x000fe40003f84270 */
[----:B------:R-:W-:Y:S01]  /*5e60*/  F2FP.F16.F32.PACK_AB R74, RZ, R74 ;  /* 0x0000004aff4a723e */ /* 0x000fe200000000ff */
[----:B------:R-:W-:Y:S01]  /*5e70*/  @P5 STG.E.U16 desc[UR38][R6.64+0xc2], R73 ;  /* 0x0000c24906005986 */ /* 0x000fe2000c101526 */
[C---:B------:R-:W-:Y:S02]  /*5e80*/  ISETP.GT.AND P5, PT, R3.reuse, RZ, P4 ;  /* 0x000000ff0300720c */ /* 0x040fe400027a4270 */
[----:B------:R-:W-:Y:S01]  /*5e90*/  ISETP.GT.AND P3, PT, R3, RZ, P0 ;  /* 0x000000ff0300720c */ /* 0x000fe20000764270 */
[----:B------:R-:W-:Y:S01]  /*5ea0*/  @P1 STG.E.U16 desc[UR38][R8.64+0xc0], R74 ;  /* 0x0000c04a08001986 */ /* 0x000fe2000c101526 */
[----:B------:R-:W-:-:S02]  /*5eb0*/  F2FP.F16.F32.PACK_AB R75, RZ, R75 ;  /* 0x0000004bff4b723e */ /* 0x000fc400000000ff */
[----:B------:R-:W-:Y:S02]  /*5ec0*/  F2FP.F16.F32.PACK_AB R76, RZ, R76 ;  /* 0x0000004cff4c723e */ /* 0x000fe400000000ff */
[C---:B------:R-:W-:Y:S01]  /*5ed0*/  ISETP.GT.AND P4, PT, R3.reuse, 0x8, P4 ;  /* 0x000000080300780c */ /* 0x040fe20002784270 */
[----:B------:R-:W-:Y:S01]  /*5ee0*/  @P2 STG.E.U16 desc[UR38][R8.64+0xc2], R75 ;  /* 0x0000c24b08002986 */ /* 0x000fe2000c101526 */
[----:B------:R-:W-:Y:S02]  /*5ef0*/  F2FP.F16.F32.PACK_AB R77, RZ, R77 ;  /* 0x0000004dff4d723e */ /* 0x000fe400000000ff */
[C---:B------:R-:W-:Y:S01]  /*5f00*/  ISETP.GT.AND P2, PT, R4.reuse, 0x71, PT ;  /* 0x000000710400780c */ /* 0x040fe20003f44270 */
[----:B------:R-:W-:Y:S01]  /*5f10*/  @P5 STG.E.U16 desc[UR38][R6.64+0xd0], R76 ;  /* 0x0000d04c06005986 */ /* 0x000fe2000c101526 */
[----:B------:R-:W-:Y:S02]  /*5f20*/  ISETP.GT.AND P5, PT, R3, 0x8, P0 ;  /* 0x000000080300780c */ /* 0x000fe400007a4270 */
[C---:B------:R-:W-:Y:S01]  /*5f30*/  ISETP.GT.AND P1, PT, R4.reuse, 0x78, PT ;  /* 0x000000780400780c */ /* 0x040fe20003f24270 */
[----:B------:R-:W-:Y:S01]  /*5f40*/  @P3 STG.E.U16 desc[UR38][R6.64+0xd2], R77 ;  /* 0x0000d24d06003986 */ /* 0x000fe2000c101526 */
[----:B------:R-:W-:-:S02]  /*5f50*/  ISETP.GT.AND P3, PT, R4, 0x70, PT ;  /* 0x000000700400780c */ /* 0x000fc40003f64270 */
[----:B------:R-:W-:Y:S01]  /*5f60*/  ISETP.GT.AND P0, PT, R4, 0x79, PT ;  /* 0x000000790400780c */ /* 0x000fe20003f04270 */
[----:B------:R-:W-:Y:S01]  /*5f70*/  @P4 IMAD.MOV.U32 R4, RZ, RZ, R8 ;  /* 0x000000ffff044224 */ /* 0x000fe200078e0008 */
[----:B------:R-:W-:Y:S01]  /*5f80*/  F2FP.F16.F32.PACK_AB R78, RZ, R78 ;  /* 0x0000004eff4e723e */ /* 0x000fe200000000ff */
[----:B------:R-:W-:Y:S01]  /*5f90*/  @P4 IMAD.MOV.U32 R5, RZ, RZ, R9 ;  /* 0x000000ffff054224 */ /* 0x000fe200078e0009 */
[----:B------:R-:W-:Y:S02]  /*5fa0*/  F2FP.F16.F32.PACK_AB R79, RZ, R79 ;  /* 0x0000004fff4f723e */ /* 0x000fe400000000ff */
[----:B------:R-:W-:Y:S02]  /*5fb0*/  F2FP.F16.F32.PACK_AB R80, RZ, R80 ;  /* 0x00000050ff50723e */ /* 0x000fe400000000ff */
[----:B------:R0:W-:Y:S01]  /*5fc0*/  @P4 STG.E.U16 desc[UR38][R4.64+0xd0], R78 ;  /* 0x0000d04e04004986 */ /* 0x0001e2000c101526 */
[----:B------:R-:W-:Y:S02]  /*5fd0*/  ISETP.GT.AND P4, PT, R3, RZ, P2 ;  /* 0x000000ff0300720c */ /* 0x000fe40001784270 */
[----:B------:R-:W-:-:S02]  /*5fe0*/  F2FP.F16.F32.PACK_AB R81, RZ, R81 ;  /* 0x00000051ff51723e */ /* 0x000fc400000000ff */
[----:B------:R-:W-:Y:S02]  /*5ff0*/  ISETP.GT.AND P2, PT, R3, 0x8, P2 ;  /* 0x000000080300780c */ /* 0x000fe40001744270 */
[----:B------:R-:W-:Y:S02]  /*6000*/  F2FP.F16.F32.PACK_AB R82, RZ, R82 ;  /* 0x00000052ff52723e */ /* 0x000fe400000000ff */
[----:B------:R-:W-:Y:S02]  /*6010*/  F2FP.F16.F32.PACK_AB R83, RZ, R83 ;  /* 0x00000053ff53723e */ /* 0x000fe400000000ff */
[----:B------:R-:W-:Y:S01]  /*6020*/  F2FP.F16.F32.PACK_AB R84, RZ, R84 ;  /* 0x00000054ff54723e */ /* 0x000fe200000000ff */
[----:B0-----:R-:W-:Y:S01]  /*6030*/  @P5 IMAD.MOV.U32 R4, RZ, RZ, R8 ;  /* 0x000000ffff045224 */ /* 0x001fe200078e0008 */
[----:B------:R-:W-:Y:S01]  /*6040*/  F2FP.F16.F32.PACK_AB R85, RZ, R85 ;  /* 0x00000055ff55723e */ /* 0x000fe200000000ff */
[----:B------:R-:W-:Y:S01]  /*6050*/  @P5 IMAD.MOV.U32 R5, RZ, RZ, R9 ;  /* 0x000000ffff055224 */ /* 0x000fe200078e0009 */
[----:B------:R-:W-:-:S02]  /*6060*/  F2FP.F16.F32.PACK_AB R86, RZ, R86 ;  /* 0x00000056ff56723e */ /* 0x000fc400000000ff */
[----:B------:R-:W-:Y:S02]  /*6070*/  F2FP.F16.F32.PACK_AB R87, RZ, R87 ;  /* 0x00000057ff57723e */ /* 0x000fe400000000ff */
[----:B------:R0:W-:Y:S01]  /*6080*/  @P5 STG.E.U16 desc[UR38][R4.64+0xd2], R79 ;  /* 0x0000d24f04005986 */ /* 0x0001e2000c101526 */
[C---:B------:R-:W-:Y:S02]  /*6090*/  ISETP.GT.AND P5, PT, R3.reuse, RZ, P3 ;  /* 0x000000ff0300720c */ /* 0x040fe40001fa4270 */
[----:B------:R-:W-:-:S11]  /*60a0*/  ISETP.GT.AND P3, PT, R3, 0x8, P3 ;  /* 0x000000080300780c */ /* 0x000fd60001f64270 */
[----:B0-----:R-:W-:Y:S02]  /*60b0*/  @P5 IMAD.MOV.U32 R4, RZ, RZ, R6 ;  /* 0x000000ffff045224 */ /* 0x001fe400078e0006 */
[----:B------:R-:W-:-:S05]  /*60c0*/  @P5 IMAD.MOV.U32 R5, RZ, RZ, R7 ;  /* 0x000000ffff055224 */ /* 0x000fca00078e0007 */
[----:B------:R0:W-:Y:S01]  /*60d0*/  @P5 STG.E.U16 desc[UR38][R4.64+0xe0], R80 ;  /* 0x0000e05004005986 */ /* 0x0001e2000c101526 */
[C---:B------:R-:W-:Y:S02]  /*60e0*/  ISETP.GT.AND P5, PT, R3.reuse, RZ, P0 ;  /* 0x000000ff0300720c */ /* 0x040fe400007a4270 */
[----:B------:R-:W-:Y:S01]  /*60f0*/  ISETP.GT.AND P0, PT, R3, 0x8, P0 ;  /* 0x000000080300780c */ /* 0x000fe20000704270 */
[----:B0-----:R-:W-:Y:S02]  /*6100*/  @P4 IMAD.MOV.U32 R4, RZ, RZ, R6 ;  /* 0x000000ffff044224 */ /* 0x001fe400078e0006 */
[----:B------:R-:W-:-:S05]  /*6110*/  @P4 IMAD.MOV.U32 R5, RZ, RZ, R7 ;  /* 0x000000ffff054224 */ /* 0x000fca00078e0007 */
[----:B------:R0:W-:Y:S01]  /*6120*/  @P4 STG.E.U16 desc[UR38][R4.64+0xe2], R81 ;  /* 0x0000e25104004986 */ /* 0x0001e2000c101526 */
[C---:B------:R-:W-:Y:S02]  /*6130*/  ISETP.GT.AND P4, PT, R3.reuse, RZ, P1 ;  /* 0x000000ff0300720c */ /* 0x040fe40000f84270 */
[----:B------:R-:W-:Y:S01]  /*6140*/  ISETP.GT.AND P1, PT, R3, 0x8, P1 ;  /* 0x000000080300780c */ /* 0x000fe20000f24270 */
[----:B0-----:R-:W-:Y:S02]  /*6150*/  @P3 IMAD.MOV.U32 R4, RZ, RZ, R8 ;  /* 0x000000ffff043224 */ /* 0x001fe400078e0008 */
[----:B------:R-:W-:-:S05]  /*6160*/  @P3 IMAD.MOV.U32 R5, RZ, RZ, R9 ;  /* 0x000000ffff053224 */ /* 0x000fca00078e0009 */
[----:B------:R0:W-:Y:S02]  /*6170*/  @P3 STG.E.U16 desc[UR38][R4.64+0xe0], R82 ;  /* 0x0000e05204003986 */ /* 0x0001e4000c101526 */
[----:B0-----:R-:W-:Y:S02]  /*6180*/  @P2 IMAD.MOV.U32 R4, RZ, RZ, R8 ;  /* 0x000000ffff042224 */ /* 0x001fe400078e0008 */
[----:B------:R-:W-:-:S05]  /*6190*/  @P2 IMAD.MOV.U32 R5, RZ, RZ, R9 ;  /* 0x000000ffff052224 */ /* 0x000fca00078e0009 */
[----:B------:R0:W-:Y:S02]  /*61a0*/  @P2 STG.E.U16 desc[UR38][R4.64+0xe2], R83 ;  /* 0x0000e25304002986 */ /* 0x0001e4000c101526 */
[----:B0-----:R-:W-:Y:S02]  /*61b0*/  @P4 IMAD.MOV.U32 R4, RZ, RZ, R6 ;  /* 0x000000ffff044224 */ /* 0x001fe400078e0006 */
[----:B------:R-:W-:-:S05]  /*61c0*/  @P4 IMAD.MOV.U32 R5, RZ, RZ, R7 ;  /* 0x000000ffff054224 */ /* 0x000fca00078e0007 */
[----:B------:R0:W-:Y:S04]  /*61d0*/  @P4 STG.E.U16 desc[UR38][R4.64+0xf0], R84 ;  /* 0x0000f05404004986 */ /* 0x0001e8000c101526 */
[----:B------:R1:W-:Y:S01]  /*61e0*/  @P5 STG.E.U16 desc[UR38][R6.64+0xf2], R85 ;  /* 0x0000f25506005986 */ /* 0x0003e2000c101526 */
[----:B0-----:R-:W-:Y:S02]  /*61f0*/  @P1 IMAD.MOV.U32 R4, RZ, RZ, R8 ;  /* 0x000000ffff041224 */ /* 0x001fe400078e0008 */
[----:B------:R-:W-:-:S05]  /*6200*/  @P1 IMAD.MOV.U32 R5, RZ, RZ, R9 ;  /* 0x000000ffff051224 */ /* 0x000fca00078e0009 */
[----:B------:R1:W-:Y:S04]  /*6210*/  @P1 STG.E.U16 desc[UR38][R4.64+0xf0], R86 ;  /* 0x0000f05604001986 */ /* 0x0003e8000c101526 */
[----:B------:R1:W-:Y:S02]  /*6220*/  @P0 STG.E.U16 desc[UR38][R8.64+0xf2], R87 ;  /* 0x0000f25708000986 */ /* 0x0003e4000c101526 */
.L_x_158:
[----:B------:R-:W-:Y:S05]  /*6230*/  BSYNC B0 ;  /* 0x0000000000007941 */ /* 0x000fea0003800000 */
.L_x_32:
[----:B------:R-:W-:Y:S01]  /*6240*/  IADD3 R16, P0, R16, UR36, RZ ;  /* 0x0000002410107c10 */ /* 0x000fe2000ff1e0ff */
[----:B------:R-:W-:Y:S01]  /*6250*/  ULDC.64 UR4, c[0x0][0x650] ;  /* 0x0001940000047ab9 */ /* 0x000fe20000000a00 */
[----:B------:R-:W-:Y:S01]  /*6260*/  PRMT R3, RZ, 0x7610, R3 ;  /* 0x00007610ff037816 */ /* 0x000fe20000000003 */
[----:B------:R-:W-:Y:S01]  /*6270*/  IMAD.MOV.U32 R100, RZ, RZ, -0x1 ;  /* 0xffffffffff647424 */ /* 0x000fe200078e00ff */
[----:B------:R-:W-:Y:S01]  /*6280*/  IADD3.X R17, R17, UR42, RZ, P0, !PT ;  /* 0x0000002a11117c10 */ /* 0x000fe200087fe4ff */
[----:B------:R-:W-:Y:S01]  /*6290*/  IMAD.MOV.U32 R101, RZ, RZ, -0x1 ;  /* 0xffffffffff657424 */ /* 0x000fe200078e00ff */
[----:B------:R-:W-:-:S04]  /*62a0*/  ISETP.GE.U32.AND P0, PT, R16, UR4, PT ;  /* 0x0000000410007c0c */ /* 0x000fc8000bf06070 */
[----:B------:R-:W-:-:S13]  /*62b0*/  ISETP.GE.U32.AND.EX P0, PT, R17, UR5, PT, P0 ;  /* 0x0000000511007c0c */ /* 0x000fda000bf06100 */
[----:B------:R-:W-:Y:S05]  /*62c0*/  @P0 BRA `(.L_x_159) ;  /* 0x00000004004c0947 */ /* 0x000fea0003800000 */
[----:B------:R-:W0:Y:S01]  /*62d0*/  LDC.64 R10, c[0x0][0x628] ;  /* 0x00018a00ff0a7b82 */ /* 0x000e220000000a00 */
[----:B---3--:R-:W3:Y:S01]  /*62e0*/  S2R R12, SR_CTAID.X ;  /* 0x00000000000c7919 */ /* 0x008ee20000002500 */
[----:B-12-4-:R-:W-:Y:S02]  /*62f0*/  IMAD.MOV.U32 R8, RZ, RZ, R16 ;  /* 0x000000ffff087224 */ /* 0x016fe400078e0010 */
[----:B------:R-:W-:Y:S01]  /*6300*/  IMAD.MOV.U32 R9, RZ, RZ, R17 ;  /* 0x000000ffff097224 */ /* 0x000fe200078e0011 */
[----:B------:R-:W1:Y:S03]  /*6310*/  S2R R20, SR_CTAID.Y ;  /* 0x0000000000147919 */ /* 0x000e660000002600 */
[----:B------:R-:W2:Y:S08]  /*6320*/  LDC R0, c[0x0][0x630] ;  /* 0x00018c00ff007b82 */ /* 0x000eb00000000800 */
[----:B------:R-:W4:Y:S01]  /*6330*/  LDC.64 R14, c[0x0][0x620] ;  /* 0x00018800ff0e7b82 */ /* 0x000f220000000a00 */
[----:B0-----:R-:W-:-:S04]  /*6340*/  ISETP.NE.U32.AND P0, PT, R10, RZ, PT ;  /* 0x000000ff0a00720c */ /* 0x001fc80003f05070 */
[----:B------:R-:W-:-:S13]  /*6350*/  ISETP.NE.AND.EX P0, PT, R11, RZ, PT, P0 ;  /* 0x000000ff0b00720c */ /* 0x000fda0003f05300 */
[----:B-1234-:R-:W-:Y:S05]  /*6360*/  @!P0 BRA `(.L_x_160) ;  /* 0x0000000000288947 */ /* 0x01efea0003800000 */
        /* <DEDUP_REMOVED lines=10> */
.L_x_160:
[-CC-:B------:R-:W-:Y:S01]  /*6410*/  SHF.R.U64 R101, R8, R0.reuse, R9.reuse ;  /* 0x0000000008657219 */ /* 0x180fe20000001209 */
[----:B------:R-:W0:Y:S01]  /*6420*/  LDC.64 R26, c[0x0][0x640] ;  /* 0x00019000ff1a7b82 */ /* 0x000e220000000a00 */
[----:B------:R-:W-:Y:S01]  /*6430*/  SHF.R.U32.HI R0, RZ, R0, R9 ;  /* 0x00000000ff007219 */ /* 0x000fe20000011609 */
[----:B------:R-:W-:Y:S01]  /*6440*/  ULDC UR4, c[0x0][0x150] ;  /* 0x0000540000047ab9 */ /* 0x000fe20000000800 */
[----:B------:R-:W-:Y:S02]  /*6450*/  IADD3 R3, P0, RZ, -R101, RZ ;  /* 0x80000065ff037210 */ /* 0x000fe40007f1e0ff */
[----:B------:R-:W-:-:S03]  /*6460*/  I2FP.F32.U32 R7, R12 ;  /* 0x0000000c00077245 */ /* 0x000fc60000201000 */
[----:B------:R-:W1:Y:S01]  /*6470*/  LDC R6, c[0x0][0x618] ;  /* 0x00018600ff067b82 */ /* 0x000e620000000800 */
[----:B------:R-:W-:Y:S02]  /*6480*/  IMAD.X R5, RZ, RZ, ~R0, P0 ;  /* 0x000000ffff057224 */ /* 0x000fe400000e0e00 */
[----:B------:R-:W-:Y:S01]  /*6490*/  FMUL R7, R7, UR4 ;  /* 0x0000000407077c20 */ /* 0x000fe20008400000 */
[----:B------:R-:W-:Y:S01]  /*64a0*/  ULDC UR4, c[0x0][0x154] ;  /* 0x0000550000047ab9 */ /* 0x000fe20000000800 */
[-C--:B------:R-:W-:Y:S02]  /*64b0*/  IMAD R0, R5, R14.reuse, RZ ;  /* 0x0000000e05007224 */ /* 0x080fe400078e02ff */
[C---:B------:R-:W-:Y:S01]  /*64c0*/  IMAD.WIDE.U32 R4, R3.reuse, R14, R16 ;  /* 0x0000000e03047225 */ /* 0x040fe200078e0010 */
[----:B------:R-:W2:Y:S01]  /*64d0*/  LDC R8, c[0x0][0x608] ;  /* 0x00018200ff087b82 */ /* 0x000ea20000000800 */
[----:B------:R-:W3:Y:S02]  /*64e0*/  F2I.U32.TRUNC.NTZ R7, R7 ;  /* 0x0000000700077305 */ /* 0x000ee4000020f000 */
[----:B------:R-:W-:Y:S01]  /*64f0*/  IMAD R3, R3, R15, R0 ;  /* 0x0000000f03037224 */ /* 0x000fe200078e0200 */
[----:B------:R-:W-:-:S03]  /*6500*/  I2FP.F32.U32 R0, R20 ;  /* 0x0000001400007245 */ /* 0x000fc60000201000 */
[----:B------:R-:W-:Y:S01]  /*6510*/  IMAD.IADD R3, R5, 0x1, R3 ;  /* 0x0000000105037824 */ /* 0x000fe200078e0203 */
[----:B------:R-:W4:Y:S01]  /*6520*/  LDC R11, c[0x0][0x658] ;  /* 0x00019600ff0b7b82 */ /* 0x000f220000000800 */
[----:B0-----:R-:W-:-:S04]  /*6530*/  ISETP.NE.U32.AND P0, PT, R26, RZ, PT ;  /* 0x000000ff1a00720c */ /* 0x001fc80003f05070 */
[----:B------:R-:W-:-:S03]  /*6540*/  ISETP.NE.AND.EX P0, PT, R27, RZ, PT, P0 ;  /* 0x000000ff1b00720c */ /* 0x000fc60003f05300 */
[----:B------:R-:W0:Y:S01]  /*6550*/  LDC R9, c[0x0][0x144] ;  /* 0x00005100ff097b82 */ /* 0x000e220000000800 */
[-C--:B-1----:R-:W-:Y:S01]  /*6560*/  SHF.R.U64 R10, R4, R6.reuse, R3 ;  /* 0x00000006040a7219 */ /* 0x082fe20000001203 */
[----:B---3--:R-:W-:Y:S01]  /*6570*/  IMAD.MOV R7, RZ, RZ, -R7 ;  /* 0x000000ffff077224 */ /* 0x008fe200078e0a07 */
[----:B------:R-:W-:Y:S01]  /*6580*/  SHF.R.U32.HI R3, RZ, R6, R3 ;  /* 0x00000006ff037219 */ /* 0x000fe20000011603 */
[----:B------:R-:W-:-:S04]  /*6590*/  FMUL R6, R0, UR4 ;  /* 0x0000000400067c20 */ /* 0x000fc80008400000 */
[----:B------:R-:W1:Y:S01]  /*65a0*/  LDC R21, c[0x0][0x148] ;  /* 0x00005200ff157b82 */ /* 0x000e620000000800 */
[----:B------:R3:W0:Y:S01]  /*65b0*/  F2I.U32.TRUNC.NTZ R14, R6 ;  /* 0x00000006000e7305 */ /* 0x000622000020f000 */
[-CC-:B--2---:R-:W-:Y:S02]  /*65c0*/  SHF.R.U64 R13, R10, R8.reuse, R3.reuse ;  /* 0x000000080a0d7219 */ /* 0x184fe40000001203 */
[----:B------:R-:W-:-:S04]  /*65d0*/  SHF.R.U32.HI R0, RZ, R8, R3 ;  /* 0x00000008ff007219 */ /* 0x000fc80000011603 */
[----:B-----5:R-:W2:Y:S01]  /*65e0*/  LDC R24, c[0x0][0x648] ;  /* 0x00019200ff187b82 */ /* 0x020ea20000000800 */
[-CC-:B----4-:R-:W-:Y:S02]  /*65f0*/  SHF.R.U64 R15, R13, R11.reuse, R0.reuse ;  /* 0x0000000b0d0f7219 */ /* 0x190fe40000001200 */
[----:B------:R-:W-:-:S03]  /*6600*/  SHF.R.U32.HI R5, RZ, R11, R0 ;  /* 0x0000000bff057219 */ /* 0x000fc60000011600 */
[----:B------:R-:W-:Y:S02]  /*6610*/  IMAD.MOV.U32 R4, RZ, RZ, R15 ;  /* 0x000000ffff047224 */ /* 0x000fe400078e000f */
[----:B------:R-:W4:Y:S01]  /*6620*/  LDC R28, c[0x0][0x638] ;  /* 0x00018e00ff1c7b82 */ /* 0x000f220000000800 */
[----:B0-----:R-:W-:-:S07]  /*6630*/  IMAD R25, R9, R7, R12 ;  /* 0x0000000709197224 */ /* 0x001fce00078e020c */
[----:B------:R-:W0:Y:S08]  /*6640*/  LDC R29, c[0x0][0x610] ;  /* 0x00018400ff1d7b82 */ /* 0x000e300000000800 */
[----:B------:R-:W0:Y:S01]  /*6650*/  LDC R30, c[0x0][0x600] ;  /* 0x00018000ff1e7b82 */ /* 0x000e220000000800 */
[----:B-123--:R-:W-:Y:S05]  /*6660*/  @!P0 BRA `(.L_x_161) ;  /* 0x0000000000288947 */ /* 0x00efea0003800000 */
[----:B------:R-:W1:Y:S02]  /*6670*/  LDC R0, c[0x0][0x64c] ;  /* 0x00019300ff007b82 */ /* 0x000e640000000800 */
[----:B-1----:R-:W-:-:S05]  /*6680*/  IADD3 R3, P0, R15, R0, RZ ;  /* 0x000000000f037210 */ /* 0x002fca0007f1e0ff */
        /* <DEDUP_REMOVED lines=8> */
.L_x_161:
[----:B------:R-:W-:Y:S01]  /*6710*/  ISETP.NE.AND P0, PT, R2, 0x1, PT ;  /* 0x000000010200780c */ /* 0x000fe20003f05270 */
[----:B------:R-:W-:Y:S01]  /*6720*/  IMAD.MOV R14, RZ, RZ, -R14 ;  /* 0x000000ffff0e7224 */ /* 0x000fe200078e0a0e */
[----:B------:R-:W-:Y:S02]  /*6730*/  SHF.R.U64 R3, R4, R24, R5 ;  /* 0x0000001804037219 */ /* 0x000fe40000001205 */
[----:B------:R-:W-:Y:S02]  /*6740*/  LOP3.LUT R0, R13, R98, RZ, 0xc0, !PT ;  /* 0x000000620d007212 */ /* 0x000fe400078ec0ff */
[----:B------:R-:W-:Y:S01]  /*6750*/  LOP3.LUT R10, R10, R97, RZ, 0xc0, !PT ;  /* 0x000000610a0a7212 */ /* 0x000fe200078ec0ff */
[----:B------:R-:W-:Y:S02]  /*6760*/  IMAD.MOV R4, RZ, RZ, -R3 ;  /* 0x000000ffff047224 */ /* 0x000fe400078e0a03 */
[----:B------:R-:W-:Y:S02]  /*6770*/  IMAD R0, R93, R3, R0 ;  /* 0x000000035d007224 */ /* 0x000fe400078e0200 */
[----:B----4-:R-:W-:-:S02]  /*6780*/  IMAD R3, R4, R28, R15 ;  /* 0x0000001c04037224 */ /* 0x010fc400078e020f */
[----:B------:R-:W-:Y:S02]  /*6790*/  @P0 IMAD R25, R21, R14, R20 ;  /* 0x0000000e15190224 */ /* 0x000fe400078e0214 */
[----:B0-----:R-:W-:Y:S02]  /*67a0*/  IMAD R5, R3, R30, R10 ;  /* 0x0000001e03057224 */ /* 0x001fe400078e020a */
[----:B------:R-:W-:Y:S02]  /*67b0*/  IMAD R0, R0, R29, R25 ;  /* 0x0000001d00007224 */ /* 0x000fe400078e0219 */
[----:B------:R-:W-:-:S03]  /*67c0*/  IMAD.MOV.U32 R4, RZ, RZ, 0x1 ;  /* 0x00000001ff047424 */ /* 0x000fc600078e00ff */
[----:B------:R-:W-:Y:S02]  /*67d0*/  SEL R100, R5, R0, !P0 ;  /* 0x0000000005647207 */ /* 0x000fe40004000000 */
[----:B------:R-:W-:Y:S02]  /*67e0*/  PRMT R3, R4, 0x7610, R3 ;  /* 0x0000761004037816 */ /* 0x000fe40000000003 */
[----:B------:R-:W-:-:S07]  /*67f0*/  SEL R0, R0, R5, !P0 ;  /* 0x0000000500007207 */ /* 0x000fce0004000000 */
.L_x_159:
[----:B------:R-:W-:Y:S01]  /*6800*/  LOP3.LUT P0, RZ, R3, 0xff, RZ, 0xc0, !PT ;  /* 0x000000ff03ff7812 */ /* 0x000fe2000780c0ff */
[----:B------:R-:W-:Y:S01]  /*6810*/  UIMAD.WIDE.U32 UR4, UR41, -0x33333333, URZ ;  /* 0xcccccccd290478a5 */ /* 0x000fe2000f8e003f */
[----:B------:R-:W-:-:S03]  /*6820*/  IMAD.MOV.U32 R103, RZ, RZ, R0 ;  /* 0x000000ffff677224 */ /* 0x000fc600078e0000 */
[----:B------:R-:W-:-:S04]  /*6830*/  USHF.R.U32.HI UR4, URZ, 0x2, UR5 ;  /* 0x000000023f047899 */ /* 0x000fc80008011605 */
[----:B------:R-:W-:-:S04]  /*6840*/  UIMAD UR41, UR4, -0x5, UR41 ;  /* 0xfffffffb042978a4 */ /* 0x000fc8000f8e0229 */
[----:B------:R-:W-:Y:S08]  /*6850*/  @P0 BRA `(.L_x_162) ;  /* 0xffffffac00100947 */ /* 0x000ff0000383ffff */
[----:B------:R-:W-:Y:S05]  /*6860*/  EXIT ;  /* 0x000000000000794d */ /* 0x000fea0003800000 */
.L_x_7:
        /* <DEDUP_REMOVED lines=26> */
.L_x_164:
[----:B------:R-:W0:Y:S01]  /*6a10*/  LDC.64 R28, c[0x0][0x640] ;  /* 0x00019000ff1c7b82 */ /* 0x000e220000000a00 */
[-CC-:B------:R-:W-:Y:S01]  /*6a20*/  SHF.R.U64 R21, R14, R8.reuse, R15.reuse ;  /* 0x000000080e157219 */ /* 0x180fe2000000120f */
[----:B------:R-:W-:Y:S01]  /*6a30*/  IMAD.MOV.U32 R31, RZ, RZ, 0x1 ;  /* 0x00000001ff1f7424 */ /* 0x000fe200078e00ff */
[----:B------:R-:W-:Y:S02]  /*6a40*/  SHF.R.U32.HI R7, RZ, R8, R15 ;  /* 0x00000008ff077219 */ /* 0x000fe4000001160f */
[----:B------:R-:W-:-:S03]  /*6a50*/  IADD3 R13, P0, RZ, -R21, RZ ;  /* 0x80000015ff0d7210 */ /* 0x000fc60007f1e0ff */
[----:B------:R-:W1:Y:S02]  /*6a60*/  LDC R12, c[0x0][0x618] ;  /* 0x00018600ff0c7b82 */ /* 0x000e640000000800 */
[----:B------:R-:W-:Y:S02]  /*6a70*/  IMAD.X R7, RZ, RZ, ~R7, P0 ;  /* 0x000000ffff077224 */ /* 0x000fe400000e0e07 */
[----:B------:R-:W-:-:S04]  /*6a80*/  IMAD.WIDE.U32 R10, R13, R24, R16 ;  /* 0x000000180d0a7225 */ /* 0x000fc800078e0010 */
[----:B------:R-:W2:Y:S01]  /*6a90*/  LDC R14, c[0x0][0x608] ;  /* 0x00018200ff0e7b82 */ /* 0x000ea20000000800 */
[----:B------:R-:W-:-:S04]  /*6aa0*/  IMAD R8, R7, R24, RZ ;  /* 0x0000001807087224 */ /* 0x000fc800078e02ff */
[----:B------:R-:W-:-:S03]  /*6ab0*/  IMAD R7, R13, R25, R8 ;  /* 0x000000190d077224 */ /* 0x000fc600078e0208 */
[----:B------:R-:W3:Y:S01]  /*6ac0*/  LDC R26, c[0x0][0x658] ;  /* 0x00019600ff1a7b82 */ /* 0x000ee20000000800 */
[----:B------:R-:W-:Y:S01]  /*6ad0*/  IMAD.IADD R7, R11, 0x1, R7 ;  /* 0x000000010b077824 */ /* 0x000fe200078e0207 */
[----:B0-----:R-:W-:Y:S01]  /*6ae0*/  ISETP.NE.U32.AND P0, PT, R28, RZ, PT ;  /* 0x000000ff1c00720c */ /* 0x001fe20003f05070 */
[----:B------:R-:W-:-:S03]  /*6af0*/  IMAD.MOV.U32 R11, RZ, RZ, -0x1 ;  /* 0xffffffffff0b7424 */ /* 0x000fc600078e00ff */
        /* <DEDUP_REMOVED lines=8> */
[-C--:B---3--:R-:W-:Y:S02]  /*6b80*/  SHF.L.U32 R10, R11, R26.reuse, RZ ;  /* 0x0000001a0b0a7219 */ /* 0x088fe400000006ff */
[--C-:B------:R-:W-:Y:S02]  /*6b90*/  SHF.R.U64 R24, R22, R26, R7.reuse ;  /* 0x0000001a16187219 */ /* 0x100fe40000001207 */
[----:B------:R-:W-:Y:S02]  /*6ba0*/  LOP3.LUT R33, RZ, R10, RZ, 0x33, !PT ;  /* 0x0000000aff217212 */ /* 0x000fe400078e33ff */
[----:B------:R-:W-:Y:S01]  /*6bb0*/  SHF.R.U32.HI R11, RZ, R26, R7 ;  /* 0x0000001aff0b7219 */ /* 0x000fe20000011607 */
[----:B------:R-:W3:Y:S01]  /*6bc0*/  LDC R30, c[0x0][0x610] ;  /* 0x00018400ff1e7b82 */ /* 0x000ee20000000800 */
[----:B------:R-:W-:Y:S01]  /*6bd0*/  IMAD.MOV.U32 R10, RZ, RZ, R24 ;  /* 0x000000ffff0a7224 */ /* 0x000fe200078e0018 */
[----:B------:R-:W-:Y:S06]  /*6be0*/  @!P0 BRA `(.L_x_165) ;  /* 0x0000000000288947 */ /* 0x000fec0003800000 */
        /* <DEDUP_REMOVED lines=10> */
.L_x_165:
[----:B------:R-:W-:Y:S02]  /*6c90*/  ISETP.NE.AND P0, PT, R2, 0x1, PT ;  /* 0x000000010200780c */ /* 0x000fe40003f05270 */
[----:B-1----:R-:W-:Y:S01]  /*6ca0*/  SHF.R.U64 R8, R10, R8, R11 ;  /* 0x000000080a087219 */ /* 0x002fe2000000120b */
[----:B0-----:R-:W-:Y:S01]  /*6cb0*/  VIADD R11, R25, 0xffffffff ;  /* 0xffffffff190b7836 */ /* 0x001fe20000000000 */
[----:B------:R-:W-:Y:S02]  /*6cc0*/  SHF.L.U32 R31, R31, R26, RZ ;  /* 0x0000001a1f1f7219 */ /* 0x000fe400000006ff */
[----:B------:R-:W-:Y:S01]  /*6cd0*/  LOP3.LUT R5, R22, R33, RZ, 0xc0, !PT ;  /* 0x0000002116057212 */ /* 0x000fe200078ec0ff */
[----:B------:R-:W-:-:S04]  /*6ce0*/  IMAD.MOV R7, RZ, RZ, -R8 ;  /* 0x000000ffff077224 */ /* 0x000fc800078e0a08 */
[----:B------:R-:W-:Y:S02]  /*6cf0*/  IMAD R5, R31, R8, R5 ;  /* 0x000000081f057224 */ /* 0x000fe400078e0205 */
[----:B------:R-:W-:Y:S01]  /*6d00*/  @P0 IMAD R6, R9, R23, R4 ;  /* 0x0000001709060224 */ /* 0x000fe200078e0204 */
[----:B------:R-:W-:Y:S01]  /*6d10*/  LOP3.LUT R9, R20, R11, RZ, 0xc0, !PT ;  /* 0x0000000b14097212 */ /* 0x000fe200078ec0ff */
[----:B--2---:R-:W-:Y:S02]  /*6d20*/  IMAD R4, R7, R27, R24 ;  /* 0x0000001b07047224 */ /* 0x004fe400078e0218 */
[----:B---3--:R-:W-:Y:S02]  /*6d30*/  IMAD R6, R5, R30, R6 ;  /* 0x0000001e05067224 */ /* 0x008fe400078e0206 */
[----:B------:R-:W-:Y:S02]  /*6d40*/  IMAD R5, R4, R25, R9 ;  /* 0x0000001904057224 */ /* 0x000fe400078e0209 */
[----:B------:R-:W-:-:S02]  /*6d50*/  IMAD.MOV.U32 R8, RZ, RZ, 0x1 ;  /* 0x00000001ff087424 */ /* 0x000fc400078e00ff */
[----:B------:R-:W-:Y:S01]  /*6d60*/  IMAD.MOV.U32 R7, RZ, RZ, R21 ;  /* 0x000000ffff077224 */ /* 0x000fe200078e0015 */
[----:B------:R-:W-:Y:S02]  /*6d70*/  SEL R19, R5, R6, !P0 ;  /* 0x0000000605137207 */ /* 0x000fe40004000000 */
[----:B------:R-:W-:-:S07]  /*6d80*/  SEL R12, R6, R5, !P0 ;  /* 0x00000005060c7207 */ /* 0x000fce0004000000 */
.L_x_163:
[----:B------:R-:W-:-:S08]  /*6d90*/  NOP ;  /* 0x0000000000007918 */ /* 0x000fd00000000000 */
[----:B------:R-:W0:-:S00]  /*6da0*/  USETMAXREG.DEALLOC.CTAPOOL 0x28 ;  /* 0x00000028000079c8 */ /* 0x000e0000080e0500 */
[----:B0-----:R-:W-:-:S13]  /*6db0*/  ISETP.NE.AND P0, PT, R3, RZ, PT ;  /* 0x000000ff0300720c */ /* 0x001fda0003f05270 */
[----:B------:R-:W-:Y:S05]  /*6dc0*/  @P0 EXIT ;  /* 0x000000000000094d */ /* 0x000fea0003800000 */
[----:B------:R-:W-:Y:S01]  /*6dd0*/  LOP3.LUT P0, RZ, R8, 0xff, RZ, 0xc0, !PT ;  /* 0x000000ff08ff7812 */ /* 0x000fe2000780c0ff */
[----:B------:R-:W-:Y:S02]  /*6de0*/  IMAD.MOV.U32 R3, RZ, RZ, 0x1 ;  /* 0x00000001ff037424 */ /* 0x000fe400078e00ff */
[----:B------:R-:W-:-:S10]  /*6df0*/  IMAD.MOV.U32 R13, RZ, RZ, RZ ;  /* 0x000000ffff0d7224 */ /* 0x000fd400078e00ff */
[----:B------:R-:W-:Y:S05]  /*6e00*/  @!P0 BRA `(.L_x_166) ;  /* 0x0000000c00888947 */ /* 0x000fea0003800000 */
[----:B------:R-:W0:Y:S01]  /*6e10*/  LDC R3, c[0x0][0x28c] ;  /* 0x0000a300ff037b82 */ /* 0x000e220000000800 */
[----:B------:R-:W-:Y:S01]  /*6e20*/  UMOV UR7, 0x1 ;  /* 0x0000000100077882 */ /* 0x000fe20000000000 */
[----:B------:R-:W-:Y:S01]  /*6e30*/  ULDC UR14, c[0x0][0x658] ;  /* 0x00019600000e7ab9 */ /* 0x000fe20000000800 */
[----:B------:R-:W-:Y:S01]  /*6e40*/  UMOV UR6, 0xffffffff ;  /* 0xffffffff00067882 */ /* 0x000fe20000000000 */
[----:B------:R-:W-:Y:S01]  /*6e50*/  BSSY B0, `(.L_x_166) ;  /* 0x00000dd000007945 */ /* 0x000fe20003800000 */
[----:B------:R-:W-:Y:S01]  /*6e60*/  USHF.L.U32 UR6, UR6, UR14, URZ ;  /* 0x0000000e06067299 */ /* 0x000fe2000800063f */
[----:B------:R-:W-:Y:S01]  /*6e70*/  IMAD.MOV.U32 R11, RZ, RZ, 0x1 ;  /* 0x00000001ff0b7424 */ /* 0x000fe200078e00ff */
[----:B------:R-:W-:Y:S01]  /*6e80*/  LOP3.LUT R10, R18, 0x2, RZ, 0xfc, !PT ;  /* 0x00000002120a7812 */ /* 0x000fe200078efcff */
[----:B------:R-:W1:Y:S01]  /*6e90*/  S2UR UR5, SR_CgaCtaId ;  /* 0x00000000000579c3 */ /* 0x000e620000008800 */
[----:B------:R-:W-:Y:S01]  /*6ea0*/  IMAD.MOV.U32 R13, RZ, RZ, RZ ;  /* 0x000000ffff0d7224 */ /* 0x000fe200078e00ff */
[----:B------:R-:W-:Y:S01]  /*6eb0*/  ULDC UR13, c[0x0][0x600] ;  /* 0x00018000000d7ab9 */ /* 0x000fe20000000800 */
[----:B------:R-:W-:Y:S01]  /*6ec0*/  UMOV UR23, 0x55 ;  /* 0x0000005500177882 */ /* 0x000fe20000000000 */
[----:B------:R-:W-:-:S02]  /*6ed0*/  UIADD3 UR13, UR13, -0x1, URZ ;  /* 0xffffffff0d0d7890 */ /* 0x000fc4000fffe03f */
[----:B------:R-:W-:Y:S02]  /*6ee0*/  USHF.L.U32 UR14, UR7, UR14, URZ ;  /* 0x0000000e070e7299 */ /* 0x000fe4000800063f */
[----:B------:R-:W-:Y:S01]  /*6ef0*/  ULOP3.LUT UR21, URZ, UR6, URZ, 0x33, !UPT ;  /* 0x000000063f157292 */ /* 0x000fe2000f8e333f */
[----:B------:R-:W-:Y:S01]  /*6f00*/  ULDC.64 UR30, c[0x0][0x198] ;  /* 0x00006600001e7ab9 */ /* 0x000fe20000000a00 */
[----:B0-----:R-:W-:-:S05]  /*6f10*/  VIADD R3, R3, 0x3f ;  /* 0x0000003f03037836 */ /* 0x001fca0000000000 */
[----:B------:R-:W-:Y:S01]  /*6f20*/  SHF.R.S32.HI R4, RZ, 0x1f, R3 ;  /* 0x0000001fff047819 */ /* 0x000fe20000011403 */
[----:B-1----:R-:W-:-:S03]  /*6f30*/  ULOP3.LUT UR4, UR5, 0x1, URZ, 0xc0, !UPT ;  /* 0x0000000105047892 */ /* 0x002fc6000f8ec03f */
[----:B------:R-:W-:Y:S01]  /*6f40*/  LEA.HI R4, R4, R3, RZ, 0x6 ;  /* 0x0000000304047211 */ /* 0x000fe200078f30ff */
[----:B------:R-:W-:Y:S01]  /*6f50*/  USHF.R.U32.HI UR34, URZ, 0x1, UR5 ;  /* 0x000000013f227899 */ /* 0x000fe20008011605 */
[----:B------:R-:W-:Y:S01]  /*6f60*/  IMAD.MOV.U32 R3, RZ, RZ, 0x1 ;  /* 0x00000001ff037424 */ /* 0x000fe200078e00ff */
[----:B------:R-:W-:Y:S01]  /*6f70*/  USHF.L.U32 UR15, UR5, 0x6, URZ ;  /* 0x00000006050f7899 */ /* 0x000fe2000800063f */
[----:B------:R-:W-:Y:S01]  /*6f80*/  SHF.R.S32.HI R8, RZ, 0x6, R4 ;  /* 0x00000006ff087819 */ /* 0x000fe20000011404 */
[----:B------:R-:W-:Y:S02]  /*6f90*/  USHF.L.U32 UR35, UR5, 0xc, URZ ;  /* 0x0000000c05237899 */ /* 0x000fe4000800063f */
[----:B------:R-:W-:Y:S02]  /*6fa0*/  ULOP3.LUT UR5, UR5, 0xfffffffe, URZ, 0xc0, !UPT ;  /* 0xfffffffe05057892 */ /* 0x000fe4000f8ec03f */
[----:B------:R-:W-:Y:S01]  /*6fb0*/  UISETP.GT.U32.AND UP0, UPT, UR4, 0xffff, UPT ;  /* 0x0000ffff0400788c */ /* 0x000fe2000bf04070 */
[----:B------:R-:W-:Y:S01]  /*6fc0*/  VIADD R9, R8, 0x1 ;  /* 0x0000000108097836 */ /* 0x000fe20000000000 */
[----:B------:R-:W-:-:S02]  /*6fd0*/  USHF.L.U32 UR22, UR7, UR5, URZ ;  /* 0x0000000507167299 */ /* 0x000fc4000800063f */
[----:B------:R-:W-:Y:S02]  /*6fe0*/  ULOP3.LUT UR5, UR5, 0x1, URZ, 0xfc, !UPT ;  /* 0x0000000105057892 */ /* 0x000fe4000f8efc3f */
[----:B------:R-:W-:Y:S02]  /*6ff0*/  USEL UR4, UR4, 0xffff, !UP0 ;  /* 0x0000ffff04047887 */ /* 0x000fe4000c000000 */
[----:B------:R-:W-:Y:S02]  /*7000*/  USHF.L.U32 UR5, UR7, UR5, URZ ;  /* 0x0000000507057299 */ /* 0x000fe4000800063f */
[----:B------:R-:W-:Y:S02]  /*7010*/  ULOP3.LUT UR4, UR4, 0xffff, URZ, 0xc0, !UPT ;  /* 0x0000ffff04047892 */ /* 0x000fe4000f8ec03f */
[----:B------:R-:W-:Y:S02]  /*7020*/  USHF.L.U32 UR38, UR34, 0x4, URZ ;  /* 0x0000000422267899 */ /* 0x000fe4000800063f */
[----:B------:R-:W-:-:S02]  /*7030*/  ULOP3.LUT UR15, UR15, 0x40, URZ, 0xc0, !UPT ;  /* 0x000000400f0f7892 */ /* 0x000fc4000f8ec03f */
[----:B------:R-:W-:Y:S02]  /*7040*/  ULOP3.LUT UR22, UR22, UR5, URZ, 0xfc, !UPT ;  /* 0x0000000516167292 */ /* 0x000fe4000f8efc3f */
[----:B------:R-:W-:-:S12]  /*7050*/  USHF.L.U32 UR23, UR23, UR4, URZ ;  /* 0x0000000417177299 */ /* 0x000fd8000800063f */
.L_x_177:
[----:B------:R-:W-:-:S03]  /*7060*/  UMOV UR4, 0xffffffff ;  /* 0xffffffff00047882 */ /* 0x000fc60000000000 */
[----:B------:R-:W-:Y:S05]  /*7070*/  BRA.DIV UR4, `(.L_x_167) ;  /* 0x0000000e04f87947 */ /* 0x000fea000b800000 */
[----:B------:R-:W-:-:S13]  /*7080*/  ELECT P6, URZ, PT ;  /* 0x00000000003f782f */ /* 0x000fda00038c0000 */
.L_x_189:
[----:B------:R-:W-:Y:S04]  /*7090*/  BSSY B1, `(.L_x_168) ;  /* 0x0000046000017945 */ /* 0x000fe80003800000 */
[----:B------:R-:W-:Y:S05]  /*70a0*/  @!P6 BRA `(.L_x_169) ;  /* 0x000000040010e947 */ /* 0x000fea0003800000 */
[----:B------:R-:W0:Y:S02]  /*70b0*/  LDC R4, c[0x0][0x28c] ;  /* 0x0000a300ff047b82 */ /* 0x000e240000000800 */
[----:B0-----:R-:W-:-:S13]  /*70c0*/  ISETP.GE.AND P0, PT, R4, 0x1, PT ;  /* 0x000000010400780c */ /* 0x001fda0003f06270 */
[----:B------:R-:W-:Y:S05]  /*70d0*/  @!P0 BRA `(.L_x_169) ;  /* 0x0000000400048947 */ /* 0x000fea0003800000 */
[----:B------:R-:W-:Y:S01]  /*70e0*/  IMAD.SHL.U32 R15, R12, 0x80, RZ ;  /* 0x000000800c0f7824 */ /* 0x000fe200078e00ff */
[----:B------:R-:W-:Y:S01]  /*70f0*/  LEA R19, R19, UR15, 0x7 ;  /* 0x0000000f13137c11 */ /* 0x000fe2000f8e38ff */
[----:B------:R-:W-:Y:S02]  /*7100*/  IMAD.MOV.U32 R20, RZ, RZ, RZ ;  /* 0x000000ffff147224 */ /* 0x000fe400078e00ff */
[----:B------:R-:W-:Y:S02]  /*7110*/  IMAD.U32 R22, RZ, RZ, UR38 ;  /* 0x00000026ff167e24 */ /* 0x000fe4000f8e00ff */
[----:B------:R-:W-:Y:S02]  /*7120*/  IMAD.MOV.U32 R4, RZ, RZ, R9 ;  /* 0x000000ffff047224 */ /* 0x000fe400078e0009 */
[----:B------:R-:W-:Y:S02]  /*7130*/  IMAD.MOV.U32 R5, RZ, RZ, R3 ;  /* 0x000000ffff057224 */ /* 0x000fe400078e0003 */
[----:B------:R-:W-:-:S02]  /*7140*/  IMAD.MOV.U32 R6, RZ, RZ, R13 ;  /* 0x000000ffff067224 */ /* 0x000fc400078e000d */
[----:B------:R-:W-:-:S07]  /*7150*/  VIADD R24, R15, 0x40 ;  /* 0x000000400f187836 */ /* 0x000fce0000000000 */
.L_x_172:
[----:B------:R-:W0:Y:S01]  /*7160*/  S2R R21, SR_CgaCtaId ;  /* 0x0000000000157919 */ /* 0x000e220000008800 */
[----:B------:R-:W-:Y:S02]  /*7170*/  MOV R12, 0x400 ;  /* 0x00000400000c7802 */ /* 0x000fe40000000f00 */
[----:B------:R-:W-:-:S13]  /*7180*/  ISETP.NE.AND P1, PT, R0, RZ, PT ;  /* 0x000000ff0000720c */ /* 0x000fda0003f25270 */
[----:B------:R-:W1:Y:S01]  /*7190*/  @!P1 LDC R14, c[0x0][0x500] ;  /* 0x00014000ff0e9b82 */ /* 0x000e620000000800 */
[----:B0-----:R-:W-:Y:S02]  /*71a0*/  LEA R23, R21, R12, 0x18 ;  /* 0x0000000c15177211 */ /* 0x001fe400078ec0ff */
[----:B------:R-:W-:-:S03]  /*71b0*/  SHF.L.U32 R12, R5, 0x1f, RZ ;  /* 0x0000001f050c7819 */ /* 0x000fc600000006ff */
[----:B------:R-:W-:-:S04]  /*71c0*/  IMAD R21, R6, 0x8, R23 ;  /* 0x0000000806157824 */ /* 0x000fc800078e0217 */
[----:B------:R-:W0:Y:S02]  /*71d0*/  SYNCS.PHASECHK.TRANS64.TRYWAIT P0, [R21+URZ+0x28], R12 ;  /* 0x0000280c150075a7 */ /* 0x000e24000800017f */
[----:B01----:R-:W-:Y:S05]  /*71e0*/  @!P0 BRA `(.L_x_170) ;  /* 0x0000000c00bc8947 */ /* 0x003fea0003800000 */
.L_x_190:
[----:B0-----:R-:W-:Y:S01]  /*71f0*/  PRMT R12, R10, 0x9910, RZ ;  /* 0x000099100a0c7816 */ /* 0x001fe200000000ff */
[----:B------:R0:W-:Y:S03]  /*7200*/  @!P1 SYNCS.ARRIVE.TRANS64 RZ, [R21+URZ], R14 ;  /* 0x0000000e15ff99a7 */ /* 0x0001e6000800003f */
[----:B------:R-:W-:-:S13]  /*7210*/  ISETP.NE.AND P0, PT, R12, 0x2, PT ;  /* 0x000000020c00780c */ /* 0x000fda0003f05270 */
[----:B0-----:R-:W-:Y:S05]  /*7220*/  @P0 BRA `(.L_x_171) ;  /* 0x0000000000040947 */ /* 0x001fea0003800000 */
[----:B------:R-:W-:Y:S01]  /*7230*/  BPT.TRAP 0x1 ;  /* 0x000000040000795c */ /* 0x000fe20000300000 */
.L_x_171:
[----:B------:R-:W-:Y:S01]  /*7240*/  R2UR UR8, R6 ;  /* 0x00000000060872ca */ /* 0x000fe200000e0000 */
[----:B------:R-:W-:Y:S01]  /*7250*/  UIADD3 UR6, UP0, UR30, 0xf0, URZ ;  /* 0x000000f01e067890 */ /* 0x000fe2000ff1e03f */
[----:B------:R-:W-:Y:S01]  /*7260*/  R2UR UR12, R23 ;  /* 0x00000000170c72ca */ /* 0x000fe200000e0000 */
[----:B------:R-:W-:Y:S01]  /*7270*/  UPRMT UR29, URZ, 0x5410, UR23 ;  /* 0x000054103f1d7896 */ /* 0x000fe20008000017 */
[----:B------:R-:W-:Y:S01]  /*7280*/  R2UR UR25, R21 ;  /* 0x00000000151972ca */ /* 0x000fe200000e0000 */
[----:B------:R-:W-:Y:S01]  /*7290*/  UIADD3.X UR7, URZ, UR31, URZ, UP0, !UPT ;  /* 0x0000001f3f077290 */ /* 0x000fe200087fe43f */
[----:B------:R-:W-:Y:S01]  /*72a0*/  R2UR UR27, R22 ;  /* 0x00000000161b72ca */ /* 0x000fe200000e0000 */
[----:B------:R-:W-:Y:S01]  /*72b0*/  VIADD R4, R4, 0xffffffff ;  /* 0xffffffff04047836 */ /* 0x000fe20000000000 */
[----:B------:R-:W-:Y:S01]  /*72c0*/  R2UR UR28, R7 ;  /* 0x00000000071c72ca */ /* 0x000fe200000e0000 */
[----:B------:R-:W-:Y:S01]  /*72d0*/  UMOV UR4, 0x0 ;  /* 0x0000000000047882 */ /* 0x000fe20000000000 */
[----:B------:R-:W-:Y:S01]  /*72e0*/  R2UR UR26, R15 ;  /* 0x000000000f1a72ca */ /* 0x000fe200000e0000 */
[----:B------:R-:W-:Y:S01]  /*72f0*/  UMOV UR5, 0x10000000 ;  /* 0x1000000000057882 */ /* 0x000fe20000000000 */
[----:B------:R-:W-:Y:S01]  /*7300*/  R2UR UR18, R24 ;  /* 0x00000000181272ca */ /* 0x000fe200000e0000 */
[----:B------:R-:W-:Y:S01]  /*7310*/  USHF.L.U32 UR8, UR8, 0xd, URZ ;  /* 0x0000000d08087899 */ /* 0x000fe2000800063f */
[----:B------:R-:W-:Y:S01]  /*7320*/  R2UR UR10, R20 ;  /* 0x00000000140a72ca */ /* 0x000fe200000e0000 */
[----:B------:R-:W-:Y:S01]  /*7330*/  UIADD3 UR32, UP1, UR30, 0x1f0, URZ ;  /* 0x000001f01e207890 */ /* 0x000fe2000ff3e03f */
[----:B------:R-:W-:Y:S01]  /*7340*/  R2UR UR11, R19 ;  /* 0x00000000130b72ca */ /* 0x000fe200000e0000 */
[----:B------:R-:W-:Y:S01]  /*7350*/  ULEA UR9, UR34, UR8, 0xa ;  /* 0x0000000822097291 */ /* 0x000fe2000f8e503f */
[----:B------:R-:W-:Y:S01]  /*7360*/  ISETP.GT.AND P1, PT, R4, 0x1, PT ;  /* 0x000000010400780c */ /* 0x000fe20003f24270 */
[----:B------:R-:W-:Y:S01]  /*7370*/  ULOP3.LUT UR8, UR8, 0x1000, UR35, 0xf8, !UPT ;  /* 0x0000100008087892 */ /* 0x000fe2000f8ef823 */
[----:B------:R-:W-:Y:S01]  /*7380*/  VIADD R6, R6, 0x1 ;  /* 0x0000000106067836 */ /* 0x000fe20000000000 */
[----:B------:R-:W-:Y:S01]  /*7390*/  ULEA UR9, UR9, UR12, 0x1 ;  /* 0x0000000c09097291 */ /* 0x000fe2000f8e083f */
[----:B------:R-:W-:Y:S01]  /*73a0*/  VIADD R20, R20, 0x40 ;  /* 0x0000004014147836 */ /* 0x000fe20000000000 */
[----:B------:R-:W-:Y:S01]  /*73b0*/  ULEA UR8, UR8, UR12, 0x1 ;  /* 0x0000000c08087291 */ /* 0x000fe2000f8e083f */
[----:B------:R-:W-:Y:S01]  /*73c0*/  VIADD R22, R22, 0x40 ;  /* 0x0000004016167836 */ /* 0x000fe20000000000 */
[----:B------:R-:W-:Y:S01]  /*73d0*/  UIADD3 UR24, UR9, 0x100, URZ ;  /* 0x0000010009187890 */ /* 0x000fe2000fffe03f */
[----:B------:R-:W-:Y:S01]  /*73e0*/  ISETP.NE.AND P0, PT, R6, 0x5, PT ;  /* 0x000000050600780c */ /* 0x000fe20003f05270 */
[----:B------:R-:W-:Y:S01]  /*73f0*/  UIADD3 UR16, UR9, 0x2100, URZ ;  /* 0x0000210009107890 */ /* 0x000fe2000fffe03f */
[----:B------:R-:W-:Y:S01]  /*7400*/  UMOV UR17, UR25 ;  /* 0x0000001900117c82 */ /* 0x000fe20008000000 */
[----:B------:R-:W-:Y:S01]  /*7410*/  UMOV UR19, UR27 ;  /* 0x0000001b00137c82 */ /* 0x000fe20008000000 */
[----:B------:R-:W-:Y:S01]  /*7420*/  UMOV UR20, UR28 ;  /* 0x0000001c00147c82 */ /* 0x000fe20008000000 */
[----:B------:R-:W-:Y:S01]  /*7430*/  UIADD3.X UR33, URZ, UR31, URZ, UP1, !UPT ;  /* 0x0000001f3f217290 */ /* 0x000fe20008ffe43f */
[----:B------:R-:W-:-:S02]  /*7440*/  SEL R12, RZ, 0x1, P0 ;  /* 0x00000001ff0c7807 */ /* 0x000fc40000000000 */
[----:B------:R-:W-:Y:S01]  /*7450*/  UTMALDG.3D.MULTICAST [UR24], [UR6], UR29, desc[UR4] ;  /* 0x00000418060073b4 */ /* 0x000fe2000801181d */
[----:B------:R-:W-:Y:S01]  /*7460*/  UIADD3 UR8, UR8, 0x14100, URZ ;  /* 0x0001410008087890 */ /* 0x000fe2000fffe03f */
[----:B------:R-:W-:Y:S01]  /*7470*/  SEL R6, R6, RZ, P0 ;  /* 0x000000ff06067207 */ /* 0x000fe20000000000 */
[----:B------:R-:W-:Y:S01]  /*7480*/  UMOV UR9, UR25 ;  /* 0x0000001900097c82 */ /* 0x000fe20008000000 */
[----:B------:R-:W-:Y:S01]  /*7490*/  UMOV UR12, UR28 ;  /* 0x0000001c000c7c82 */ /* 0x000fe20008000000 */
[----:B------:R-:W-:Y:S01]  /*74a0*/  LOP3.LUT R5, R5, R12, RZ, 0x3c, !PT ;  /* 0x0000000c05057212 */ /* 0x000fe200078e3cff */
[----:B------:R0:W-:Y:S02]  /*74b0*/  UTMALDG.3D.MULTICAST [UR16], [UR6], UR29, desc[UR4] ;  /* 0x00000410060073b4 */ /* 0x0001e4000801181d */
[----:B0-----:R-:W-:-:S09]  /*74c0*/  UPRMT UR6, URZ, 0x5410, UR22 ;  /* 0x000054103f067896 */ /* 0x001fd20008000016 */
[----:B------:R0:W-:Y:S02]  /*74d0*/  UTMALDG.3D.MULTICAST [UR8], [UR32], UR6, desc[UR4] ;  /* 0x00000408200073b4 */ /* 0x0001e40008011806 */
[----:B0-----:R-:W-:Y:S05]  /*74e0*/  @P1 BRA `(.L_x_172) ;  /* 0xfffffffc001c1947 */ /* 0x001fea000383ffff */
.L_x_169:
[----:B------:R-:W-:Y:S05]  /*74f0*/  BSYNC B1 ;  /* 0x0000000000017941 */ /* 0x000fea0003800000 */
.L_x_168:
[----:B------:R-:W-:Y:S01]  /*7500*/  LOP3.LUT P1, RZ, R11, 0xff, RZ, 0xc0, !PT ;  /* 0x000000ff0bff7812 */ /* 0x000fe2000782c0ff */
[C---:B------:R-:W-:Y:S01]  /*7510*/  IMAD.IADD R13, R8.reuse, 0x1, R13 ;  /* 0x00000001080d7824 */ /* 0x040fe200078e020d */
[----:B------:R-:W-:Y:S01]  /*7520*/  ULDC.64 UR4, c[0x0][0x650] ;  /* 0x0001940000047ab9 */ /* 0x000fe20000000a00 */
[C---:B------:R-:W-:Y:S01]  /*7530*/  ISETP.GE.U32.AND P2, PT, R8.reuse, 0x5, PT ;  /* 0x000000050800780c */ /* 0x040fe20003f46070 */
[----:B------:R-:W-:Y:S01]  /*7540*/  BSSY B1, `(.L_x_173) ;  /* 0x000006b000017945 */ /* 0x000fe20003800000 */
[----:B------:R-:W-:Y:S01]  /*7550*/  IMAD.MOV.U32 R12, RZ, RZ, -0x1 ;  /* 0xffffffffff0c7424 */ /* 0x000fe200078e00ff */
[----:B------:R-:W-:Y:S01]  /*7560*/  ISETP.GT.U32.AND P0, PT, R13, 0x4, PT ;  /* 0x000000040d00780c */ /* 0x000fe20003f04070 */
[----:B------:R-:W-:Y:S01]  /*7570*/  IMAD.MOV.U32 R19, RZ, RZ, -0x1 ;  /* 0xffffffffff137424 */ /* 0x000fe200078e00ff */
[----:B------:R-:W-:Y:S01]  /*7580*/  PRMT R11, RZ, 0x7610, R11 ;  /* 0x00007610ff0b7816 */ /* 0x000fe2000000000b */
[----:B------:R-:W-:Y:S01]  /*7590*/  IMAD.MOV.U32 R7, RZ, RZ, -0x1 ;  /* 0xffffffffff077424 */ /* 0x000fe200078e00ff */
[----:B------:R-:W-:-:S03]  /*75a0*/  ISETP.LT.U32.AND P0, PT, R8, 0x5, P0 ;  /* 0x000000050800780c */ /* 0x000fc60000701070 */
[----:B------:R-:W0:Y:S01]  /*75b0*/  @P1 S2R R5, SR_CgaCtaId ;  /* 0x0000000000051919 */ /* 0x000e220000008800 */
[----:B------:R-:W-:-:S04]  /*75c0*/  @P1 MOV R4, 0x400 ;  /* 0x0000040000041802 */ /* 0x000fc80000000f00 */
[----:B0-----:R-:W-:Y:S01]  /*75d0*/  @P1 LEA R6, R5, R4, 0x18 ;  /* 0x0000000405061211 */ /* 0x001fe200078ec0ff */
[----:B------:R-:W-:Y:S01]  /*75e0*/  IMAD.WIDE.U32 R4, R13, -0x33333333, RZ ;  /* 0xcccccccd0d047825 */ /* 0x000fe200078e00ff */
[----:B------:R-:W-:Y:S02]  /*75f0*/  SEL R4, RZ, 0x1, !P0 ;  /* 0x00000001ff047807 */ /* 0x000fe40004000000 */
[----:B------:R0:W-:Y:S01]  /*7600*/  @P1 SYNCS.ARRIVE.TRANS64.A1T0 RZ, [R6+URZ+0x68], RZ ;  /* 0x000068ff06ff19a7 */ /* 0x0001e2000810003f */
[----:B------:R-:W-:Y:S02]  /*7610*/  IADD3 R16, P1, R16, UR36, RZ ;  /* 0x0000002410107c10 */ /* 0x000fe4000ff3e0ff */
[----:B------:R-:W-:Y:S02]  /*7620*/  LOP3.LUT R3, R3, R4, RZ, 0x3c, !PT ;  /* 0x0000000403037212 */ /* 0x000fe400078e3cff */
[----:B------:R-:W-:Y:S02]  /*7630*/  IADD3.X R17, R17, UR42, RZ, P1, !PT ;  /* 0x0000002a11117c10 */ /* 0x000fe40008ffe4ff */
[----:B------:R-:W-:-:S02]  /*7640*/  ISETP.GE.U32.AND P0, PT, R16, UR4, PT ;  /* 0x0000000410007c0c */ /* 0x000fc4000bf06070 */
[----:B0-----:R-:W-:Y:S02]  /*7650*/  SHF.R.U32.HI R6, RZ, 0x2, R5 ;  /* 0x00000002ff067819 */ /* 0x001fe40000011605 */
[----:B------:R-:W-:Y:S02]  /*7660*/  ISETP.GE.U32.AND.EX P0, PT, R17, UR5, PT, P0 ;  /* 0x0000000511007c0c */ /* 0x000fe4000bf06100 */
[----:B------:R-:W-:Y:S01]  /*7670*/  @P2 LOP3.LUT R3, R3, 0x1, R6, 0x78, !PT ;  /* 0x0000000103032812 */ /* 0x000fe200078e7806 */
[----:B------:R-:W-:Y:S01]  /*7680*/  IMAD R13, R6, -0x5, R13 ;  /* 0xfffffffb060d7824 */ /* 0x000fe200078e020d */
[----:B------:R-:W-:-:S09]  /*7690*/  PRMT R4, RZ, 0x7610, R4 ;  /* 0x00007610ff047816 */ /* 0x000fd20000000004 */
[----:B------:R-:W-:Y:S05]  /*76a0*/  @P0 BRA `(.L_x_174) ;  /* 0x0000000400500947 */ /* 0x000fea0003800000 */
[----:B------:R-:W0:Y:S01]  /*76b0*/  S2R R15, SR_CTAID.X ;  /* 0x00000000000f7919 */ /* 0x000e220000002500 */
[----:B------:R-:W-:Y:S01]  /*76c0*/  ULDC.64 UR4, c[0x0][0x628] ;  /* 0x00018a0000047ab9 */ /* 0x000fe20000000a00 */
[----:B------:R-:W1:Y:S01]  /*76d0*/  LDC R20, c[0x0][0x144] ;  /* 0x00005100ff147b82 */ /* 0x000e620000000800 */
[----:B------:R-:W-:Y:S01]  /*76e0*/  ISETP.NE.U32.AND P0, PT, RZ, UR4, PT ;  /* 0x00000004ff007c0c */ /* 0x000fe2000bf05070 */
[----:B------:R-:W2:Y:S01]  /*76f0*/  S2R R12, SR_CTAID.Y ;  /* 0x00000000000c7919 */ /* 0x000ea20000002600 */
[----:B------:R-:W-:Y:S01]  /*7700*/  ULDC UR6, c[0x0][0x150] ;  /* 0x0000540000067ab9 */ /* 0x000fe20000000800 */
[----:B------:R-:W-:Y:S01]  /*7710*/  ULDC UR7, c[0x0][0x630] ;  /* 0x00018c0000077ab9 */ /* 0x000fe20000000800 */
[----:B------:R-:W-:Y:S01]  /*7720*/  ISETP.NE.AND.EX P0, PT, RZ, UR5, PT, P0 ;  /* 0x00000005ff007c0c */ /* 0x000fe2000bf05300 */
[----:B------:R-:W-:Y:S01]  /*7730*/  IMAD.MOV.U32 R4, RZ, RZ, R16 ;  /* 0x000000ffff047224 */ /* 0x000fe200078e0010 */
[----:B0-----:R-:W-:-:S05]  /*7740*/  I2FP.F32.U32 R5, R15 ;  /* 0x0000000f00057245 */ /* 0x001fca0000201000 */
[----:B------:R-:W-:Y:S01]  /*7750*/  FMUL R21, R5, UR6 ;  /* 0x0000000605157c20 */ /* 0x000fe20008400000 */
[----:B------:R-:W-:-:S05]  /*7760*/  IMAD.MOV.U32 R5, RZ, RZ, R17 ;  /* 0x000000ffff057224 */ /* 0x000fca00078e0011 */
[----:B--2---:R-:W-:Y:S05]  /*7770*/  @!P0 BRA `(.L_x_175) ;  /* 0x0000000000288947 */ /* 0x004fea0003800000 */
[----:B------:R-:W-:Y:S02]  /*7780*/  ULDC UR6, c[0x0][0x634] ;  /* 0x00018d0000067ab9 */ /* 0x000fe40000000800 */
[----:B------:R-:W-:-:S05]  /*7790*/  IADD3 R5, P0, R16, UR6, RZ ;  /* 0x0000000610057c10 */ /* 0x000fca000ff1e0ff */
[----:B------:R-:W-:-:S04]  /*77a0*/  IMAD.X R19, RZ, RZ, R17, P0 ;  /* 0x000000ffff137224 */ /* 0x000fc800000e0611 */
[----:B------:R-:W-:-:S04]  /*77b0*/  IMAD.WIDE.U32 R6, R19, UR4, RZ ;  /* 0x0000000413067c25 */ /* 0x000fc8000f8e00ff */
[----:B------:R-:W-:-:S04]  /*77c0*/  IMAD.WIDE.U32 R6, P0, R5, UR5, R6 ;  /* 0x0000000505067c25 */ /* 0x000fc8000f800006 */
[----:B------:R-:W-:-:S04]  /*77d0*/  IMAD.WIDE.U32 R4, R5, UR4, RZ ;  /* 0x0000000405047c25 */ /* 0x000fc8000f8e00ff */
[----:B------:R-:W-:Y:S01]  /*77e0*/  IMAD.MOV.U32 R4, RZ, RZ, R7 ;  /* 0x000000ffff047224 */ /* 0x000fe200078e0007 */
[----:B------:R-:W-:Y:S01]  /*77f0*/  IADD3 RZ, P1, R5, R6, RZ ;  /* 0x0000000605ff7210 */ /* 0x000fe20007f3e0ff */
[----:B------:R-:W-:-:S04]  /*7800*/  IMAD.X R5, RZ, RZ, RZ, P0 ;  /* 0x000000ffff057224 */ /* 0x000fc800000e06ff */
[----:B------:R-:W-:-:S08]  /*7810*/  IMAD.WIDE.U32.X R4, R19, UR5, R4, P1 ;  /* 0x0000000513047c25 */ /* 0x000fd000088e0404 */
.L_x_175:
[--C-:B------:R-:W-:Y:S01]  /*7820*/  SHF.R.U64 R14, R4, UR7, R5.reuse ;  /* 0x00000007040e7c19 */ /* 0x100fe20008001205 */
[----:B------:R-:W0:Y:S01]  /*7830*/  F2I.U32.TRUNC.NTZ R21, R21 ;  /* 0x0000001500157305 */ /* 0x000e22000020f000 */
[----:B------:R-:W-:Y:S01]  /*7840*/  SHF.R.U32.HI R4, RZ, UR7, R5 ;  /* 0x00000007ff047c19 */ /* 0x000fe20008011605 */
[----:B------:R-:W-:Y:S01]  /*7850*/  ULDC.64 UR4, c[0x0][0x620] ;  /* 0x0001880000047ab9 */ /* 0x000fe20000000a00 */
[----:B------:R-:W-:Y:S01]  /*7860*/  IADD3 R7, P0, RZ, -R14, RZ ;  /* 0x8000000eff077210 */ /* 0x000fe20007f1e0ff */
[----:B------:R-:W-:-:S04]  /*7870*/  ULDC.64 UR6, c[0x0][0x640] ;  /* 0x0001900000067ab9 */ /* 0x000fc80000000a00 */
[----:B------:R-:W-:Y:S01]  /*7880*/  IMAD.X R4, RZ, RZ, ~R4, P0 ;  /* 0x000000ffff047224 */ /* 0x000fe200000e0e04 */
[----:B------:R-:W-:-:S03]  /*7890*/  ISETP.NE.U32.AND P0, PT, RZ, UR6, PT ;  /* 0x00000006ff007c0c */ /* 0x000fc6000bf05070 */
[----:B------:R-:W-:Y:S01]  /*78a0*/  IMAD R6, R4, UR4, RZ ;  /* 0x0000000404067c24 */ /* 0x000fe2000f8e02ff */
[----:B------:R-:W-:Y:S01]  /*78b0*/  ISETP.NE.AND.EX P0, PT, RZ, UR7, PT, P0 ;  /* 0x00000007ff007c0c */ /* 0x000fe2000bf05300 */
[----:B------:R-:W-:Y:S01]  /*78c0*/  IMAD.WIDE.U32 R4, R7, UR4, R16 ;  /* 0x0000000407047c25 */ /* 0x000fe2000f8e0010 */
[----:B------:R-:W-:-:S03]  /*78d0*/  ULDC UR4, c[0x0][0x618] ;  /* 0x0001860000047ab9 */ /* 0x000fc60000000800 */
[----:B------:R-:W-:Y:S01]  /*78e0*/  IMAD R7, R7, UR5, R6 ;  /* 0x0000000507077c24 */ /* 0x000fe2000f8e0206 */
[----:B------:R-:W-:Y:S01]  /*78f0*/  ULDC UR5, c[0x0][0x154] ;  /* 0x0000550000057ab9 */ /* 0x000fe20000000800 */
[----:B0-----:R-:W-:Y:S02]  /*7900*/  IMAD.MOV R6, RZ, RZ, -R21 ;  /* 0x000000ffff067224 */ /* 0x001fe400078e0a15 */
[----:B------:R-:W0:Y:S01]  /*7910*/  LDC R21, c[0x0][0x148] ;  /* 0x00005200ff157b82 */ /* 0x000e220000000800 */
[----:B------:R-:W-:Y:S02]  /*7920*/  IMAD.IADD R5, R5, 0x1, R7 ;  /* 0x0000000105057824 */ /* 0x000fe400078e0207 */
[----:B-1----:R-:W-:Y:S01]  /*7930*/  IMAD R15, R20, R6, R15 ;  /* 0x00000006140f7224 */ /* 0x002fe200078e020f */
[----:B------:R-:W-:Y:S02]  /*7940*/  I2FP.F32.U32 R6, R12 ;  /* 0x0000000c00067245 */ /* 0x000fe40000201000 */
[----:B------:R-:W-:-:S02]  /*7950*/  SHF.R.U64 R19, R4, UR4, R5 ;  /* 0x0000000404137c19 */ /* 0x000fc40008001205 */
[----:B------:R-:W-:Y:S01]  /*7960*/  SHF.R.U32.HI R4, RZ, UR4, R5 ;  /* 0x00000004ff047c19 */ /* 0x000fe20008011605 */
[----:B------:R-:W-:Y:S01]  /*7970*/  FMUL R6, R6, UR5 ;  /* 0x0000000506067c20 */ /* 0x000fe20008400000 */
[----:B------:R-:W-:Y:S02]  /*7980*/  ULDC UR4, c[0x0][0x608] ;  /* 0x0001820000047ab9 */ /* 0x000fe40000000800 */
[--C-:B------:R-:W-:Y:S01]  /*7990*/  SHF.R.U64 R22, R19, UR4, R4.reuse ;  /* 0x0000000413167c19 */ /* 0x100fe20008001204 */
[----:B------:R1:W2:Y:S01]  /*79a0*/  F2I.U32.TRUNC.NTZ R24, R6 ;  /* 0x0000000600187305 */ /* 0x0002a2000020f000 */
[----:B------:R-:W-:Y:S01]  /*79b0*/  SHF.R.U32.HI R5, RZ, UR4, R4 ;  /* 0x00000004ff057c19 */ /* 0x000fe20008011604 */
[----:B------:R-:W-:-:S03]  /*79c0*/  ULDC UR4, c[0x0][0x658] ;  /* 0x0001960000047ab9 */ /* 0x000fc60000000800 */
[--C-:B------:R-:W-:Y:S02]  /*79d0*/  SHF.R.U64 R20, R22, UR4, R5.reuse ;  /* 0x0000000416147c19 */ /* 0x100fe40008001205 */
[----:B------:R-:W-:-:S03]  /*79e0*/  SHF.R.U32.HI R23, RZ, UR4, R5 ;  /* 0x00000004ff177c19 */ /* 0x000fc60008011605 */
[----:B------:R-:W-:Y:S02]  /*79f0*/  IMAD.MOV.U32 R4, RZ, RZ, R20 ;  /* 0x000000ffff047224 */ /* 0x000fe400078e0014 */
[----:B------:R-:W-:Y:S01]  /*7a00*/  IMAD.MOV.U32 R5, RZ, RZ, R23 ;  /* 0x000000ffff057224 */ /* 0x000fe200078e0017 */
[----:B-1----:R-:W-:Y:S06]  /*7a10*/  @!P0 BRA `(.L_x_176) ;  /* 0x0000000000288947 */ /* 0x002fec0003800000 */
        /* <DEDUP_REMOVED lines=10> */
.L_x_176:
[----:B------:R-:W-:Y:S01]  /*7ac0*/  ISETP.NE.AND P0, PT, R2, 0x1, PT ;  /* 0x000000010200780c */ /* 0x000fe20003f05270 */
[----:B------:R-:W-:Y:S01]  /*7ad0*/  ULDC UR4, c[0x0][0x648] ;  /* 0x0001920000047ab9 */ /* 0x000fe20000000800 */
[----:B------:R-:W-:Y:S01]  /*7ae0*/  LOP3.LUT R22, R22, UR21, RZ, 0xc0, !PT ;  /* 0x0000001516167c12 */ /* 0x000fe2000f8ec0ff */
[----:B--2---:R-:W-:Y:S01]  /*7af0*/  IMAD.MOV R24, RZ, RZ, -R24 ;  /* 0x000000ffff187224 */ /* 0x004fe200078e0a18 */
[----:B------:R-:W-:Y:S01]  /*7b00*/  SHF.R.U64 R5, R4, UR4, R5 ;  /* 0x0000000404057c19 */ /* 0x000fe20008001205 */
[----:B------:R-:W-:Y:S01]  /*7b10*/  ULDC UR4, c[0x0][0x638] ;  /* 0x00018e0000047ab9 */ /* 0x000fe20000000800 */
[----:B------:R-:W-:Y:S01]  /*7b20*/  LOP3.LUT R19, R19, UR13, RZ, 0xc0, !PT ;  /* 0x0000000d13137c12 */ /* 0x000fe2000f8ec0ff */
[----:B------:R-:W-:Y:S01]  /*7b30*/  ULDC UR5, c[0x0][0x610] ;  /* 0x0001840000057ab9 */ /* 0x000fe20000000800 */
[----:B------:R-:W-:Y:S02]  /*7b40*/  IMAD.MOV.U32 R4, RZ, RZ, 0x1 ;  /* 0x00000001ff047424 */ /* 0x000fe400078e00ff */
[----:B------:R-:W-:-:S02]  /*7b50*/  IMAD.MOV R7, RZ, RZ, -R5 ;  /* 0x000000ffff077224 */ /* 0x000fc400078e0a05 */
[----:B------:R-:W-:Y:S02]  /*7b60*/  IMAD R22, R5, UR14, R22 ;  /* 0x0000000e05167c24 */ /* 0x000fe4000f8e0216 */
[----:B0-----:R-:W-:Y:S02]  /*7b70*/  @P0 IMAD R15, R21, R24, R12 ;  /* 0x00000018150f0224 */ /* 0x001fe400078e020c */
[----:B------:R-:W-:Y:S01]  /*7b80*/  IMAD R20, R7, UR4, R20 ;  /* 0x0000000407147c24 */ /* 0x000fe2000f8e0214 */
[----:B------:R-:W-:Y:S01]  /*7b90*/  ULDC UR4, c[0x0][0x600] ;  /* 0x0001800000047ab9 */ /* 0x000fe20000000800 */
[----:B------:R-:W-:Y:S02]  /*7ba0*/  IMAD R15, R22, UR5, R15 ;  /* 0x00000005160f7c24 */ /* 0x000fe4000f8e020f */
[----:B------:R-:W-:Y:S02]  /*7bb0*/  IMAD R20, R20, UR4, R19 ;  /* 0x0000000414147c24 */ /* 0x000fe4000f8e0213 */
[----:B------:R-:W-:-:S03]  /*7bc0*/  IMAD.MOV.U32 R7, RZ, RZ, R14 ;  /* 0x000000ffff077224 */ /* 0x000fc600078e000e */
[----:B------:R-:W-:Y:S02]  /*7bd0*/  SEL R19, R20, R15, !P0 ;  /* 0x0000000f14137207 */ /* 0x000fe40004000000 */
[----:B------:R-:W-:-:S07]  /*7be0*/  SEL R12, R15, R20, !P0 ;  /* 0x000000140f0c7207 */ /* 0x000fce0004000000 */
.L_x_174:
[----:B------:R-:W-:Y:S05]  /*7bf0*/  BSYNC B1 ;  /* 0x0000000000017941 */ /* 0x000fea0003800000 */
.L_x_173:
[----:B------:R-:W-:-:S13]  /*7c00*/  LOP3.LUT P0, RZ, R4, 0xff, RZ, 0xc0, !PT ;  /* 0x000000ff04ff7812 */ /* 0x000fda000780c0ff */
[----:B------:R-:W-:Y:S05]  /*7c10*/  @P0 BRA `(.L_x_177) ;  /* 0xfffffff400100947 */ /* 0x000fea000383ffff */
[----:B------:R-:W-:Y:S05]  /*7c20*/  BSYNC B0 ;  /* 0x0000000000007941 */ /* 0x000fea0003800000 */
.L_x_166:
[----:B------:R-:W-:-:S03]  /*7c30*/  UMOV UR4, 0xffffffff ;  /* 0xffffffff00047882 */ /* 0x000fc60000000000 */
[----:B------:R-:W-:Y:S05]  /*7c40*/  BRA.DIV UR4, `(.L_x_178) ;  /* 0x0000000604387947 */ /* 0x000fea000b800000 */
[----:B------:R-:W-:-:S13]  /*7c50*/  ELECT P6, URZ, PT ;  /* 0x00000000003f782f */ /* 0x000fda00038c0000 */
.L_x_193:
[----:B------:R-:W-:Y:S04]  /*7c60*/  BSSY B0, `(.L_x_179) ;  /* 0x0000034000007945 */ /* 0x000fe80003800000 */
[----:B------:R-:W-:Y:S05]  /*7c70*/  @!P6 BRA `(.L_x_180) ;  /* 0x0000000000c8e947 */ /* 0x000fea0003800000 */
[----:B------:R-:W-:-:S04]  /*7c80*/  LOP3.LUT R18, R18, 0x2, RZ, 0xfc, !PT ;  /* 0x0000000212127812 */ /* 0x000fc800078efcff */
[----:B------:R-:W-:-:S13]  /*7c90*/  ISETP.NE.AND P0, PT, R18, 0x3, PT ;  /* 0x000000031200780c */ /* 0x000fda0003f05270 */
[----:B------:R-:W-:Y:S05]  /*7ca0*/  @!P0 BRA `(.L_x_181) ;  /* 0x0000000000048947 */ /* 0x000fea0003800000 */
[----:B------:R-:W-:Y:S01]  /*7cb0*/  BPT.TRAP 0x1 ;  /* 0x000000040000795c */ /* 0x000fe20000300000 */
.L_x_181:
[----:B------:R-:W0:Y:S01]  /*7cc0*/  S2R R5, SR_CgaCtaId ;  /* 0x0000000000057919 */ /* 0x000e220000008800 */
[----:B------:R-:W-:Y:S02]  /*7cd0*/  MOV R0, 0x400 ;  /* 0x0000040000007802 */ /* 0x000fe40000000f00 */
[----:B------:R-:W-:Y:S02]  /*7ce0*/  SHF.L.U32 R4, R3, 0x1f, RZ ;  /* 0x0000001f03047819 */ /* 0x000fe400000006ff */
[----:B0-----:R-:W-:-:S05]  /*7cf0*/  LEA R0, R5, R0, 0x18 ;  /* 0x0000000005007211 */ /* 0x001fca00078ec0ff */
[----:B------:R-:W-:-:S04]  /*7d00*/  VIADD R0, R0, 0x28 ;  /* 0x0000002800007836 */ /* 0x000fc80000000000 */
[C---:B------:R-:W-:Y:S02]  /*7d10*/  IMAD R7, R13.reuse, 0x8, R0 ;  /* 0x000000080d077824 */ /* 0x040fe400078e0200 */
[----:B------:R-:W-:Y:S02]  /*7d20*/  VIADD R13, R13, 0x1 ;  /* 0x000000010d0d7836 */ /* 0x000fe40000000000 */
[----:B------:R-:W0:Y:S03]  /*7d30*/  SYNCS.PHASECHK.TRANS64.TRYWAIT P0, [R7+URZ], R4 ;  /* 0x00000004070075a7 */ /* 0x000e26000800017f */
[----:B------:R-:W-:-:S04]  /*7d40*/  ISETP.NE.AND P1, PT, R13, 0x5, PT ;  /* 0x000000050d00780c */ /* 0x000fc80003f25270 */
[----:B------:R-:W-:Y:S02]  /*7d50*/  SEL R2, RZ, 0x1, P1 ;  /* 0x00000001ff027807 */ /* 0x000fe40000800000 */
[----:B------:R-:W-:Y:S02]  /*7d60*/  SEL R13, R13, RZ, P1 ;  /* 0x000000ff0d0d7207 */ /* 0x000fe40000800000 */
[----:B------:R-:W-:-:S03]  /*7d70*/  LOP3.LUT R6, R3, R2, RZ, 0x3c, !PT ;  /* 0x0000000203067212 */ /* 0x000fc600078e3cff */
[----:B------:R-:W-:Y:S01]  /*7d80*/  IMAD R8, R13, 0x8, R0 ;  /* 0x000000080d087824 */ /* 0x000fe200078e0200 */
[----:B------:R-:W-:Y:S01]  /*7d90*/  SHF.L.U32 R5, R6, 0x1f, RZ ;  /* 0x0000001f06057819 */ /* 0x000fe200000006ff */
[----:B0-----:R-:W-:Y:S06]  /*7da0*/  @!P0 BRA `(.L_x_182) ;  /* 0x0000000400008947 */ /* 0x001fec0003800000 */
.L_x_194:
[----:B------:R-:W1:Y:S01]  /*7db0*/  SYNCS.PHASECHK.TRANS64.TRYWAIT P0, [R8+URZ], R5 ;  /* 0x00000005080075a7 */ /* 0x000e62000800017f */
[----:B------:R-:W-:-:S05]  /*7dc0*/  VIADD R2, R13, 0x1 ;  /* 0x000000010d027836 */ /* 0x000fca0000000000 */
[----:B------:R-:W-:-:S04]  /*7dd0*/  ISETP.NE.AND P1, PT, R2, 0x5, PT ;  /* 0x000000050200780c */ /* 0x000fc80003f25270 */
[----:B------:R-:W-:Y:S02]  /*7de0*/  SEL R3, RZ, 0x1, P1 ;  /* 0x00000001ff037807 */ /* 0x000fe40000800000 */
[----:B0-----:R-:W-:Y:S02]  /*7df0*/  SEL R7, R2, RZ, P1 ;  /* 0x000000ff02077207 */ /* 0x001fe40000800000 */
[----:B------:R-:W-:-:S03]  /*7e00*/  LOP3.LUT R6, R6, R3, RZ, 0x3c, !PT ;  /* 0x0000000306067212 */ /* 0x000fc600078e3cff */
[----:B------:R-:W-:Y:S01]  /*7e10*/  IMAD R9, R7, 0x8, R0 ;  /* 0x0000000807097824 */ /* 0x000fe200078e0200 */
[----:B------:R-:W-:Y:S01]  /*7e20*/  SHF.L.U32 R4, R6, 0x1f, RZ ;  /* 0x0000001f06047819 */ /* 0x000fe200000006ff */
[----:B-1----:R-:W-:Y:S06]  /*7e30*/  @!P0 BRA `(.L_x_183) ;  /* 0x0000000000f08947 */ /* 0x002fec0003800000 */
.L_x_195:
[----:B------:R-:W1:Y:S01]  /*7e40*/  SYNCS.PHASECHK.TRANS64.TRYWAIT P0, [R9+URZ], R4 ;  /* 0x00000004090075a7 */ /* 0x000e62000800017f */
[----:B------:R-:W-:-:S05]  /*7e50*/  VIADD R2, R7, 0x1 ;  /* 0x0000000107027836 */ /* 0x000fca0000000000 */
[----:B------:R-:W-:-:S04]  /*7e60*/  ISETP.NE.AND P1, PT, R2, 0x5, PT ;  /* 0x000000050200780c */ /* 0x000fc80003f25270 */
[----:B------:R-:W-:Y:S02]  /*7e70*/  SEL R3, RZ, 0x1, P1 ;  /* 0x00000001ff037807 */ /* 0x000fe40000800000 */
[----:B------:R-:W-:Y:S02]  /*7e80*/  SEL R7, R2, RZ, P1 ;  /* 0x000000ff02077207 */ /* 0x000fe40000800000 */
[----:B------:R-:W-:-:S03]  /*7e90*/  LOP3.LUT R11, R6, R3, RZ, 0x3c, !PT ;  /* 0x00000003060b7212 */ /* 0x000fc600078e3cff */
[----:B------:R-:W-:Y:S01]  /*7ea0*/  IMAD R6, R7, 0x8, R0 ;  /* 0x0000000807067824 */ /* 0x000fe200078e0200 */
[----:B0-----:R-:W-:Y:S01]  /*7eb0*/  SHF.L.U32 R5, R11, 0x1f, RZ ;  /* 0x0000001f0b057819 */ /* 0x001fe200000006ff */
[----:B-1----:R-:W-:Y:S06]  /*7ec0*/  @!P0 BRA `(.L_x_184) ;  /* 0x0000000000e08947 */ /* 0x002fec0003800000 */
.L_x_196:
[----:B------:R-:W1:Y:S01]  /*7ed0*/  SYNCS.PHASECHK.TRANS64.TRYWAIT P0, [R6+URZ], R5 ;  /* 0x00000005060075a7 */ /* 0x000e62000800017f */
[----:B------:R-:W-:-:S05]  /*7ee0*/  VIADD R2, R7, 0x1 ;  /* 0x0000000107027836 */ /* 0x000fca0000000000 */
[----:B------:R-:W-:-:S04]  /*7ef0*/  ISETP.NE.AND P1, PT, R2, 0x5, PT ;  /* 0x000000050200780c */ /* 0x000fc80003f25270 */
[----:B0-----:R-:W-:Y:S02]  /*7f00*/  SEL R4, RZ, 0x1, P1 ;  /* 0x00000001ff047807 */ /* 0x001fe40000800000 */
[----:B------:R-:W-:Y:S02]  /*7f10*/  SEL R3, R2, RZ, P1 ;  /* 0x000000ff02037207 */ /* 0x000fe40000800000 */
[----:B------:R-:W-:Y:S01]  /*7f20*/  LOP3.LUT R4, R11, R4, RZ, 0x3c, !PT ;  /* 0x000000040b047212 */ /* 0x000fe200078e3cff */
[----:B-1----:R-:W-:Y:S06]  /*7f30*/  @!P0 BRA `(.L_x_185) ;  /* 0x0000000000d88947 */ /* 0x002fec0003800000 */
.L_x_197:
[----:B------:R-:W-:Y:S01]  /*7f40*/  IMAD R3, R3, 0x8, R0 ;  /* 0x0000000803037824 */ /* 0x000fe200078e0200 */
[----:B------:R-:W-:-:S07]  /*7f50*/  SHF.L.U32 R0, R4, 0x1f, RZ ;  /* 0x0000001f04007819 */ /* 0x000fce00000006ff */
.L_x_186:
[----:B-1----:R1:W2:Y:S02]  /*7f60*/  SYNCS.PHASECHK.TRANS64.TRYWAIT P0, [R3+URZ], R0 ;  /* 0x00000000030075a7 */ /* 0x0022a4000800017f */
[----:B--2---:R-:W-:Y:S05]  /*7f70*/  @!P0 NANOSLEEP.SYNCS 0x989680 ;  /* 0x009896800000895d */ /* 0x004fea0003900000 */
[----:B------:R-:W2:Y:S02]  /*7f80*/  @!P0 SYNCS.PHASECHK.TRANS64 P0, [R3+URZ], R0 ;  /* 0x00000000030085a7 */ /* 0x000ea4000800007f */
[----:B--2---:R-:W-:Y:S05]  /*7f90*/  @!P0 BRA `(.L_x_186) ;  /* 0xfffffffc00f08947 */ /* 0x004fea000383ffff */
.L_x_180:
[----:B------:R-:W-:Y:S05]  /*7fa0*/  BSYNC B0 ;  /* 0x0000000000007941 */ /* 0x000fea0003800000 */
.L_x_179:
[----:B------:R-:W-:Y:S05]  /*7fb0*/  EXIT ;  /* 0x000000000000794d */ /* 0x000fea0003800000 */
.L_x_21:
[----:B-1----:R1:W2:Y:S02]  /*7fc0*/  SYNCS.PHASECHK.TRANS64.TRYWAIT P1, [R3+URZ], R0 ;  /* 0x00000000030075a7 */ /* 0x0022a4000802017f */
[----:B--2---:R-:W-:Y:S05]  /*7fd0*/  @!P1 NANOSLEEP.SYNCS 0x989680 ;  /* 0x009896800000995d */ /* 0x004fea0003900000 */
[----:B------:R-:W2:Y:S02]  /*7fe0*/  @!P1 SYNCS.PHASECHK.TRANS64 P1, [R3+URZ], R0 ;  /* 0x00000000030095a7 */ /* 0x000ea4000802007f */
[----:B--2---:R-:W-:Y:S05]  /*7ff0*/  @!P1 BRA `(.L_x_21) ;  /* 0xfffffffc00f09947 */ /* 0x004fea000383ffff */
[----:B------:R-:W-:Y:S05]  /*8000*/  BRA `(.L_x_20) ;  /* 0xffffff9400ec7947 */ /* 0x000fea000383ffff */
.L_x_26:
[----:B-1----:R1:W2:Y:S02]  /*8010*/  SYNCS.PHASECHK.TRANS64.TRYWAIT P1, [R5+URZ], R4 ;  /* 0x00000004050075a7 */ /* 0x0022a4000802017f */
[----:B--2---:R-:W-:Y:S05]  /*8020*/  @!P1 NANOSLEEP.SYNCS 0x989680 ;  /* 0x009896800000995d */ /* 0x004fea0003900000 */
[----:B------:R-:W2:Y:S02]  /*8030*/  @!P1 SYNCS.PHASECHK.TRANS64 P1, [R5+URZ], R4 ;  /* 0x00000004050095a7 */ /* 0x000ea4000802007f */
[----:B--2---:R-:W-:Y:S05]  /*8040*/  @!P1 BRA `(.L_x_26) ;  /* 0xfffffffc00f09947 */ /* 0x004fea000383ffff */
[----:B------:R-:W-:Y:S05]  /*8050*/  BRA `(.L_x_25) ;  /* 0xffffff9800c87947 */ /* 0x000fea000383ffff */
.L_x_167:
[----:B------:R-:W-:Y:S01]  /*8060*/  BSSY B1, `(.L_x_187) ;  /* 0x0000006000017945 */ /* 0x000fe20003800000 */
[----:B------:R-:W-:-:S07]  /*8070*/  IMAD.MOV.U32 R15, RZ, RZ, -0x1 ;  /* 0xffffffffff0f7424 */ /* 0x000fce00078e00ff */
[----:B------:R-:W-:Y:S05]  /*8080*/  WARPSYNC.COLLECTIVE R15, `(.L_x_188) ;  /* 0x000000000f0c7348 */ /* 0x000fea0003c00000 */
[----:B------:R-:W-:Y:S02]  /*8090*/  ELECT P6, UR62, PT ;  /* 0x00000000003e782f */ /* 0x000fe400038c0000 */
[----:B------:R-:W-:Y:S01]  /*80a0*/  MOV R14, UR62 ;  /* 0x0000003e000e7c02 */ /* 0x000fe20008000f00 */
[----:B------:R-:W-:Y:S10]  /*80b0*/  ENDCOLLECTIVE ;  /* 0x000000000000791b */ /* 0x000ff40003800000 */
.L_x_188:
[----:B------:R-:W-:Y:S05]  /*80c0*/  BSYNC B1 ;  /* 0x0000000000017941 */ /* 0x000fea0003800000 */
.L_x_187:
[----:B------:R-:W-:Y:S05]  /*80d0*/  BRA `(.L_x_189) ;  /* 0xffffffec00ec7947 */ /* 0x000fea000383ffff */
.L_x_170:
[----:B0-----:R0:W1:Y:S02]  /*80e0*/  SYNCS.PHASECHK.TRANS64.TRYWAIT P0, [R21+URZ+0x28], R12 ;  /* 0x0000280c150075a7 */ /* 0x001064000800017f */
[----:B-1----:R-:W-:Y:S05]  /*80f0*/  @!P0 NANOSLEEP.SYNCS 0x989680 ;  /* 0x009896800000895d */ /* 0x002fea0003900000 */
[----:B------:R-:W1:Y:S02]  /*8100*/  @!P0 SYNCS.PHASECHK.TRANS64 P0, [R21+URZ+0x28], R12 ;  /* 0x0000280c150085a7 */ /* 0x000e64000800007f */
[----:B-1----:R-:W-:Y:S05]  /*8110*/  @!P0 BRA `(.L_x_170) ;  /* 0xfffffffc00f08947 */ /* 0x002fea000383ffff */
[----:B------:R-:W-:Y:S05]  /*8120*/  BRA `(.L_x_190) ;  /* 0xfffffff000307947 */ /* 0x000fea000383ffff */
.L_x_178:
[----:B------:R-:W-:Y:S01]  /*8130*/  BSSY B0, `(.L_x_191) ;  /* 0x0000006000007945 */ /* 0x000fe20003800000 */
[----:B------:R-:W-:-:S07]  /*8140*/  IMAD.MOV.U32 R15, RZ, RZ, -0x1 ;  /* 0xffffffffff0f7424 */ /* 0x000fce00078e00ff */
[----:B------:R-:W-:Y:S05]  /*8150*/  WARPSYNC.COLLECTIVE R15, `(.L_x_192) ;  /* 0x000000000f0c7348 */ /* 0x000fea0003c00000 */
[----:B------:R-:W-:Y:S02]  /*8160*/  ELECT P6, UR62, PT ;  /* 0x00000000003e782f */ /* 0x000fe400038c0000 */
[----:B------:R-:W-:Y:S01]  /*8170*/  MOV R14, UR62 ;  /* 0x0000003e000e7c02 */ /* 0x000fe20008000f00 */
[----:B------:R-:W-:Y:S10]  /*8180*/  ENDCOLLECTIVE ;  /* 0x000000000000791b */ /* 0x000ff40003800000 */
.L_x_192:
[----:B------:R-:W-:Y:S05]  /*8190*/  BSYNC B0 ;  /* 0x0000000000007941 */ /* 0x000fea0003800000 */
.L_x_191:
[----:B------:R-:W-:Y:S05]  /*81a0*/  BRA `(.L_x_193) ;  /* 0xfffffff800ac7947 */ /* 0x000fea000383ffff */
.L_x_182:
[----:B0-----:R0:W1:Y:S02]  /*81b0*/  SYNCS.PHASECHK.TRANS64.TRYWAIT P0, [R7+URZ], R4 ;  /* 0x00000004070075a7 */ /* 0x001064000800017f */
[----:B-1----:R-:W-:Y:S05]  /*81c0*/  @!P0 NANOSLEEP.SYNCS 0x989680 ;  /* 0x009896800000895d */ /* 0x002fea0003900000 */
[----:B------:R-:W1:Y:S02]  /*81d0*/  @!P0 SYNCS.PHASECHK.TRANS64 P0, [R7+URZ], R4 ;  /* 0x00000004070085a7 */ /* 0x000e64000800007f */
[----:B-1----:R-:W-:Y:S05]  /*81e0*/  @!P0 BRA `(.L_x_182) ;  /* 0xfffffffc00f08947 */ /* 0x002fea000383ffff */
[----:B------:R-:W-:Y:S05]  /*81f0*/  BRA `(.L_x_194) ;  /* 0xfffffff800ec7947 */ /* 0x000fea000383ffff */
.L_x_183:
[----:B0-----:R0:W1:Y:S02]  /*8200*/  SYNCS.PHASECHK.TRANS64.TRYWAIT P0, [R8+URZ], R5 ;  /* 0x00000005080075a7 */ /* 0x001064000800017f */
[----:B-1----:R-:W-:Y:S05]  /*8210*/  @!P0 NANOSLEEP.SYNCS 0x989680 ;  /* 0x009896800000895d */ /* 0x002fea0003900000 */
[----:B------:R-:W1:Y:S02]  /*8220*/  @!P0 SYNCS.PHASECHK.TRANS64 P0, [R8+URZ], R5 ;  /* 0x00000005080085a7 */ /* 0x000e64000800007f */
[----:B-1----:R-:W-:Y:S05]  /*8230*/  @!P0 BRA `(.L_x_183) ;  /* 0xfffffffc00f08947 */ /* 0x002fea000383ffff */
[----:B------:R-:W-:Y:S05]  /*8240*/  BRA `(.L_x_195) ;  /* 0xfffffff800fc7947 */ /* 0x000fea000383ffff */
.L_x_184:
[----:B0-----:R0:W1:Y:S02]  /*8250*/  SYNCS.PHASECHK.TRANS64.TRYWAIT P0, [R9+URZ], R4 ;  /* 0x00000004090075a7 */ /* 0x001064000800017f */
[----:B-1----:R-:W-:Y:S05]  /*8260*/  @!P0 NANOSLEEP.SYNCS 0x989680 ;  /* 0x009896800000895d */ /* 0x002fea0003900000 */
[----:B------:R-:W1:Y:S02]  /*8270*/  @!P0 SYNCS.PHASECHK.TRANS64 P0, [R9+URZ], R4 ;  /* 0x00000004090085a7 */ /* 0x000e64000800007f */
[----:B-1----:R-:W-:Y:S05]  /*8280*/  @!P0 BRA `(.L_x_184) ;  /* 0xfffffffc00f08947 */ /* 0x002fea000383ffff */
[----:B------:R-:W-:Y:S05]  /*8290*/  BRA `(.L_x_196) ;  /* 0xfffffffc000c7947 */ /* 0x000fea000383ffff */
.L_x_185:
[----:B0-----:R0:W1:Y:S02]  /*82a0*/  SYNCS.PHASECHK.TRANS64.TRYWAIT P0, [R6+URZ], R5 ;  /* 0x00000005060075a7 */ /* 0x001064000800017f */
[----:B-1----:R-:W-:Y:S05]  /*82b0*/  @!P0 NANOSLEEP.SYNCS 0x989680 ;  /* 0x009896800000895d */ /* 0x002fea0003900000 */
[----:B------:R-:W1:Y:S02]  /*82c0*/  @!P0 SYNCS.PHASECHK.TRANS64 P0, [R6+URZ], R5 ;  /* 0x00000005060085a7 */ /* 0x000e64000800007f */
[----:B-1----:R-:W-:Y:S05]  /*82d0*/  @!P0 BRA `(.L_x_185) ;  /* 0xfffffffc00f08947 */ /* 0x002fea000383ffff */
[----:B------:R-:W-:Y:S05]  /*82e0*/  BRA `(.L_x_197) ;  /* 0xfffffffc00147947 */ /* 0x000fea000383ffff */
.L_x_198:
[----:B------:R-:W-:-:S00]  /*82f0*/  BRA `(.L_x_198) ;  /* 0xfffffffc00fc7947 */ /* 0x000fc0000383ffff */
[----:B------:R-:W-:-:S00]  /*8300*/  NOP ;  /* 0x0000000000007918 */ /* 0x000fc00000000000 */
[----:B------:R-:W-:-:S00]  /*8310*/  NOP ;  /* 0x0000000000007918 */ /* 0x000fc00000000000 */
[----:B------:R-:W-:-:S00]  /*8320*/  NOP ;  /* 0x0000000000007918 */ /* 0x000fc00000000000 */
[----:B------:R-:W-:-:S00]  /*8330*/  NOP ;  /* 0x0000000000007918 */ /* 0x000fc00000000000 */
[----:B------:R-:W-:-:S00]  /*8340*/  NOP ;  /* 0x0000000000007918 */ /* 0x000fc00000000000 */
[----:B------:R-:W-:-:S00]  /*8350*/  NOP ;  /* 0x0000000000007918 */ /* 0x000fc00000000000 */
[----:B------:R-:W-:-:S00]  /*8360*/  NOP ;  /* 0x0000000000007918 */ /* 0x000fc00000000000 */
[----:B------:R-:W-:-:S00]  /*8370*/  NOP ;  /* 0x0000000000007918 */ /* 0x000fc00000000000 */
.L_x_199:


//--------------------- .nv.global.init           --------------------------
	.section	.nv.global.init,"aw",@progbits
.nv.global.init:
	.type		$str$22,@object
	.size		$str$22,($str$23 - $str$22)
$str$22:
        /*0000*/ 	.byte	0x6b, 0x5f, 0x74, 0x69, 0x6c, 0x65, 0x5f, 0x63, 0x6f, 0x75, 0x6e, 0x74, 0x20, 0x3e, 0x3d, 0x20
        /*0010*/ 	.byte	0x31, 0x00
	.type		$str$23,@object
	.size		$str$23,(__unnamed_1 - $str$23)
$str$23:
        /*0012*/ 	.byte	0x2f, 0x74, 0x6d, 0x70, 0x2f, 0x63, 0x75, 0x74, 0x6c, 0x61, 0x73, 0x73, 0x5f, 0x73, 0x77, 0x65
        /*0022*/ 	.byte	0x65, 0x70, 0x5f, 0x73, 0x72, 0x63, 0x2f, 0x69, 0x6e, 0x63, 0x6c, 0x75, 0x64, 0x65, 0x2f, 0x63
        /*0032*/ 	.byte	0x75, 0x74, 0x6c, 0x61, 0x73, 0x73, 0x2f, 0x67, 0x65, 0x6d, 0x6d, 0x2f, 0x63, 0x6f, 0x6c, 0x6c
        /*0042*/ 	.byte	0x65, 0x63, 0x74, 0x69, 0x76, 0x65, 0x2f, 0x73, 0x6d, 0x39, 0x30, 0x5f, 0x6d, 0x6d, 0x61, 0x5f
        /*0052*/ 	.byte	0x74, 0x6d, 0x61, 0x5f, 0x67, 0x6d, 0x6d, 0x61, 0x5f, 0x73, 0x73, 0x5f, 0x77, 0x61, 0x72, 0x70
        /*0062*/ 	.byte	0x73, 0x70, 0x65, 0x63, 0x69, 0x61, 0x6c, 0x69, 0x7a, 0x65, 0x64, 0x2e, 0x68, 0x70, 0x70, 0x00
	.type		__unnamed_1,@object
	.size		__unnamed_1,(.L_0 - __unnamed_1)
__unnamed_1:
        /*0072*/ 	.byte	0x76, 0x6f, 0x69, 0x64, 0x20, 0x63, 0x75, 0x74, 0x6c, 0x61, 0x73, 0x73, 0x3a, 0x3a, 0x67, 0x65
        /* <DEDUP_REMOVED lines=181> */
.L_0:


//--------------------- .nv.shared._ZN7cutlass13device_kernelINS_4gemm6kernel13GemmUniversalIN4cute5tupleIJiiiiEEENS1_10collective13CollectiveMmaINS1_34MainloopSm90TmaGmmaWarpSpecializedILi5ENS5_IJNS4_1CILi2EEENSA_ILi4EEENSA_ILi1EEEEEENS1_35KernelTmaWarpSpecializedCooperativeEEENS5_IJNSA_ILi128EEESH_NSA_ILi64EEEEEENS_6half_tENS5_IJSD_llEEESK_NS5_IJlSD_lEEENS4_8TiledMMAINS4_8MMA_AtomIJNS4_4SM904GMMA26MMA_64x128x16_F32F16F16_SSILNSQ_5MajorE1ELSS_0ELNSQ_7ScaleInE1ELST_1EEEEEENS4_6LayoutINS5_IJSB_SD_SD_EEENS5_IJSD_NSA_ILi0EEESY_EEEEENS5_IJNS4_10UnderscoreES11_S11_EEEEENS4_23SM90_TMA_LOAD_MULTICASTENS4_14ComposedLayoutINS4_7SwizzleILi3ELi4ELi3EEENS4_18smem_ptr_flag_bitsILi16EEENSW_INS5_IJSI_NSA_ILi8EEEEEENS5_IJSD_SI_EEEEEEEvNS4_8identityES14_NS15_IS17_S19_NSW_INS5_IJS1A_SI_EEENS5_IJSI_SD_EEEEEEEvS1F_EENS_8epilogue10collective6detail29Sm90TmaWarpSpecializedAdapterINS1M_15DefaultEpilogueISK_SM_SM_NS1L_6thread17LinearCombinationISK_Li1EffLNS1Q_9ScaleType4KindE0ELNS_15FloatRoundStyleE2ESK_EENS1_15EpilogueDefaultEEEEEvvEEEEvNT_6ParamsE --------------------------
	.section	.nv.shared._ZN7cutlass13device_kernelINS_4gemm6kernel13GemmUniversalIN4cute5tupleIJiiiiEEENS1_10collective13CollectiveMmaINS1_34MainloopSm90TmaGmmaWarpSpecializedILi5ENS5_IJNS4_1CILi2EEENSA_ILi4EEENSA_ILi1EEEEEENS1_35KernelTmaWarpSpecializedCooperativeEEENS5_IJNSA_ILi128EEESH_NSA_ILi64EEEEEENS_6half_tENS5_IJSD_llEEESK_NS5_IJlSD_lEEENS4_8TiledMMAINS4_8MMA_AtomIJNS4_4SM904GMMA26MMA_64x128x16_F32F16F16_SSILNSQ_5MajorE1ELSS_0ELNSQ_7ScaleInE1ELST_1EEEEEENS4_6LayoutINS5_IJSB_SD_SD_EEENS5_IJSD_NSA_ILi0EEESY_EEEEENS5_IJNS4_10UnderscoreES11_S11_EEEEENS4_23SM90_TMA_LOAD_MULTICASTENS4_14ComposedLayoutINS4_7SwizzleILi3ELi4ELi3EEENS4_18smem_ptr_flag_bitsILi16EEENSW_INS5_IJSI_NSA_ILi8EEEEEENS5_IJSD_SI_EEEEEEEvNS4_8identityES14_NS15_IS17_S19_NSW_INS5_IJS1A_SI_EEENS5_IJSI_SD_EEEEEEEvS1F_EENS_8epilogue10collective6detail29Sm90TmaWarpSpecializedAdapterINS1M_15DefaultEpilogueISK_SM_SM_NS1L_6thread17LinearCombinationISK_Li1EffLNS1Q_9ScaleType4KindE0ELNS_15FloatRoundStyleE2ESK_EENS1_15EpilogueDefaultEEEEEvvEEEEvNT_6ParamsE,"aw",@nobits
	.sectionflags	@""
	.align	16
	.zero		1024


//--------------------- .nv.shared.reserved.0     --------------------------
	.section	.nv.shared.reserved.0,"aw",@nobits
	.weak		__nv_reservedSMEM_offset_0_alias
	.size		__nv_reservedSMEM_offset_0_alias, 0, 0
	.other		__nv_reservedSMEM_offset_0_alias,@"STO_CUDA_RESERVED_SHARED STV_DEFAULT"
__nv_reservedSMEM_offset_0_alias:
	.zero		0


//--------------------- .nv.global                --------------------------
	.section	.nv.global,"aw",@nobits
.nv.global:
	.type		_ZN40_INTERNAL_5c7b38e5_4_k_cu_a13ae722_273014cute1_E,@object
	.size		_ZN40_INTERNAL_5c7b38e5_4_k_cu_a13ae722_273014cute1_E,(_ZN40_INTERNAL_5c7b38e5_4_k_cu_a13ae722_273014cuda3std3__45__cpo6cbeginE - _ZN40_INTERNAL_5c7b38e5_4_k_cu_a13ae722_273014cute1_E)
_ZN40_INTERNAL_5c7b38e5_4_k_cu_a13ae722_273014cute1_E:
	.zero		1
	.type		_ZN40_INTERNAL_5c7b38e5_4_k_cu_a13ae722_273014cuda3std3__45__cpo6cbeginE,@object
	.size		_ZN40_INTERNAL_5c7b38e5_4_k_cu_a13ae722_273014cuda3std3__45__cpo6cbeginE,(_ZN40_INTERNAL_5c7b38e5_4_k_cu_a13ae722_273014cuda3std3__48in_placeE - _ZN40_INTERNAL_5c7b38e5_4_k_cu_a13ae722_273014cuda3std3__45__cpo6cbeginE)
_ZN40_INTERNAL_5c7b38e5_4_k_cu_a13ae722_273014cuda3std3__45__cpo6cbeginE:
	.zero		1
	.type		_ZN40_INTERNAL_5c7b38e5_4_k_cu_a13ae722_273014cuda3std3__48in_placeE,@object
	.size		_ZN40_INTERNAL_5c7b38e5_4_k_cu_a13ae722_273014cuda3std3__48in_placeE,(_ZN40_INTERNAL_5c7b38e5_4_k_cu_a13ae722_273014cuda3std6ranges3__45__cpo9iter_moveE - _ZN40_INTERNAL_5c7b38e5_4_k_cu_a13ae722_273014cuda3std3__48in_placeE)
_ZN40_INTERNAL_5c7b38e5_4_k_cu_a13ae722_273014cuda3std3__48in_placeE:
	.zero		1
	.type		_ZN40_INTERNAL_5c7b38e5_4_k_cu_a13ae722_273014cuda3std6ranges3__45__cpo9iter_moveE,@object
	.size		_ZN40_INTERNAL_5c7b38e5_4_k_cu_a13ae722_273014cuda3std6ranges3__45__cpo9iter_moveE,(_ZN40_INTERNAL_5c7b38e5_4_k_cu_a13ae722_273014cuda3std3__45__cpo5beginE - _ZN40_INTERNAL_5c7b38e5_4_k_cu_a13ae722_273014cuda3std6ranges3__45__cpo9iter_moveE)
_ZN40_INTERNAL_5c7b38e5_4_k_cu_a13ae722_273014cuda3std6ranges3__45__cpo9iter_moveE:
	.zero		1
	.type		_ZN40_INTERNAL_5c7b38e5_4_k_cu_a13ae722_273014cuda3std3__45__cpo5beginE,@object
	.size		_ZN40_INTERNAL_5c7b38e5_4_k_cu_a13ae722_273014cuda3std3__45__cpo5beginE,(_ZN40_INTERNAL_5c7b38e5_4_k_cu_a13ae722_273014cuda3std3__442_GLOBAL__N__5c7b38e5_4_k_cu_a13ae722_273016ignoreE - _ZN40_INTERNAL_5c7b38e5_4_k_cu_a13ae722_273014cuda3std3__45__cpo5beginE)
_ZN40_INTERNAL_5c7b38e5_4_k_cu_a13ae722_273014cuda3std3__45__cpo5beginE:
	.zero		1
	.type		_ZN40_INTERNAL_5c7b38e5_4_k_cu_a13ae722_273014cuda3std3__442_GLOBAL__N__5c7b38e5_4_k_cu_a13ae722_273016ignoreE,@object
	.size		_ZN40_INTERNAL_5c7b38e5_4_k_cu_a13ae722_273014cuda3std3__442_GLOBAL__N__5c7b38e5_4_k_cu_a13ae722_273016ignoreE,(_ZN40_INTERNAL_5c7b38e5_4_k_cu_a13ae722_273014cute7productE - _ZN40_INTERNAL_5c7b38e5_4_k_cu_a13ae722_273014cuda3std3__442_GLOBAL__N__5c7b38e5_4_k_cu_a13ae722_273016ignoreE)
_ZN40_INTERNAL_5c7b38e5_4_k_cu_a13ae722_273014cuda3std3__442_GLOBAL__N__5c7b38e5_4_k_cu_a13ae722_273016ignoreE:
	.zero		1
	.type		_ZN40_INTERNAL_5c7b38e5_4_k_cu_a13ae722_273014cute7productE,@object
	.size		_ZN40_INTERNAL_5c7b38e5_4_k_cu_a13ae722_273014cute7productE,(_ZN40_INTERNAL_5c7b38e5_4_k_cu_a13ae722_273014cuda3std3__45__cpo3endE - _ZN40_INTERNAL_5c7b38e5_4_k_cu_a13ae722_273014cute7productE)
_ZN40_INTERNAL_5c7b38e5_4_k_cu_a13ae722_273014cute7productE:
	.zero		1
	.type		_ZN40_INTERNAL_5c7b38e5_4_k_cu_a13ae722_273014cuda3std3__45__cpo3endE,@object
	.size		_ZN40_INTERNAL_5c7b38e5_4_k_cu_a13ae722_273014cuda3std3__45__cpo3endE,(_ZN40_INTERNAL_5c7b38e5_4_k_cu_a13ae722_273014cuda3std3__419piecewise_constructE - _ZN40_INTERNAL_5c7b38e5_4_k_cu_a13ae722_273014cuda3std3__45__cpo3endE)
_ZN40_INTERNAL_5c7b38e5_4_k_cu_a13ae722_273014cuda3std3__45__cpo3endE:
	.zero		1
	.type		_ZN40_INTERNAL_5c7b38e5_4_k_cu_a13ae722_273014cuda3std3__419piecewise_constructE,@object
	.size		_ZN40_INTERNAL_5c7b38e5_4_k_cu_a13ae722_273014cuda3std3__419piecewise_constructE,(_ZN40_INTERNAL_5c7b38e5_4_k_cu_a13ae722_273014cuda3std3__45__cpo4cendE - _ZN40_INTERNAL_5c7b38e5_4_k_cu_a13ae722_273014cuda3std3__419piecewise_constructE)
_ZN40_INTERNAL_5c7b38e5_4_k_cu_a13ae722_273014cuda3std3__419piecewise_constructE:
	.zero		1
	.type		_ZN40_INTERNAL_5c7b38e5_4_k_cu_a13ae722_273014cuda3std3__45__cpo4cendE,@object
	.size		_ZN40_INTERNAL_5c7b38e5_4_k_cu_a13ae722_273014cuda3std3__45__cpo4cendE,(_ZN40_INTERNAL_5c7b38e5_4_k_cu_a13ae722_273014cuda3std6ranges3__45__cpo4swapE - _ZN40_INTERNAL_5c7b38e5_4_k_cu_a13ae722_273014cuda3std3__45__cpo4cendE)
_ZN40_INTERNAL_5c7b38e5_4_k_cu_a13ae722_273014cuda3std3__45__cpo4cendE:
	.zero		1
	.type		_ZN40_INTERNAL_5c7b38e5_4_k_cu_a13ae722_273014cuda3std6ranges3__45__cpo4swapE,@object
	.size		_ZN40_INTERNAL_5c7b38e5_4_k_cu_a13ae722_273014cuda3std6ranges3__45__cpo4swapE,(.L_8 - _ZN40_INTERNAL_5c7b38e5_4_k_cu_a13ae722_273014cuda3std6ranges3__45__cpo4swapE)
_ZN40_INTERNAL_5c7b38e5_4_k_cu_a13ae722_273014cuda3std6ranges3__45__cpo4swapE:
	.zero		1
.L_8:


//--------------------- .nv.constant0._ZN7cutlass13device_kernelINS_4gemm6kernel13GemmUniversalIN4cute5tupleIJiiiiEEENS1_10collective13CollectiveMmaINS1_34MainloopSm90TmaGmmaWarpSpecializedILi5ENS5_IJNS4_1CILi2EEENSA_ILi4EEENSA_ILi1EEEEEENS1_35KernelTmaWarpSpecializedCooperativeEEENS5_IJNSA_ILi128EEESH_NSA_ILi64EEEEEENS_6half_tENS5_IJSD_llEEESK_NS5_IJlSD_lEEENS4_8TiledMMAINS4_8MMA_AtomIJNS4_4SM904GMMA26MMA_64x128x16_F32F16F16_SSILNSQ_5MajorE1ELSS_0ELNSQ_7ScaleInE1ELST_1EEEEEENS4_6LayoutINS5_IJSB_SD_SD_EEENS5_IJSD_NSA_ILi0EEESY_EEEEENS5_IJNS4_10UnderscoreES11_S11_EEEEENS4_23SM90_TMA_LOAD_MULTICASTENS4_14ComposedLayoutINS4_7SwizzleILi3ELi4ELi3EEENS4_18smem_ptr_flag_bitsILi16EEENSW_INS5_IJSI_NSA_ILi8EEEEEENS5_IJSD_SI_EEEEEEEvNS4_8identityES14_NS15_IS17_S19_NSW_INS5_IJS1A_SI_EEENS5_IJSI_SD_EEEEEEEvS1F_EENS_8epilogue10collective6detail29Sm90TmaWarpSpecializedAdapterINS1M_15DefaultEpilogueISK_SM_SM_NS1L_6thread17LinearCombinationISK_Li1EffLNS1Q_9ScaleType4KindE0ELNS_15FloatRoundStyleE2ESK_EENS1_15EpilogueDefaultEEEEEvvEEEEvNT_6ParamsE --------------------------
	.section	.nv.constant0._ZN7cutlass13device_kernelINS_4gemm6kernel13GemmUniversalIN4cute5tupleIJiiiiEEENS1_10collective13CollectiveMmaINS1_34MainloopSm90TmaGmmaWarpSpecializedILi5ENS5_IJNS4_1CILi2EEENSA_ILi4EEENSA_ILi1EEEEEENS1_35KernelTmaWarpSpecializedCooperativeEEENS5_IJNSA_ILi128EEESH_NSA_ILi64EEEEEENS_6half_tENS5_IJSD_llEEESK_NS5_IJlSD_lEEENS4_8TiledMMAINS4_8MMA_AtomIJNS4_4SM904GMMA26MMA_64x128x16_F32F16F16_SSILNSQ_5MajorE1ELSS_0ELNSQ_7ScaleInE1ELST_1EEEEEENS4_6LayoutINS5_IJSB_SD_SD_EEENS5_IJSD_NSA_ILi0EEESY_EEEEENS5_IJNS4_10UnderscoreES11_S11_EEEEENS4_23SM90_TMA_LOAD_MULTICASTENS4_14ComposedLayoutINS4_7SwizzleILi3ELi4ELi3EEENS4_18smem_ptr_flag_bitsILi16EEENSW_INS5_IJSI_NSA_ILi8EEEEEENS5_IJSD_SI_EEEEEEEvNS4_8identityES14_NS15_IS17_S19_NSW_INS5_IJS1A_SI_EEENS5_IJSI_SD_EEEEEEEvS1F_EENS_8epilogue10collective6detail29Sm90TmaWarpSpecializedAdapterINS1M_15DefaultEpilogueISK_SM_SM_NS1L_6thread17LinearCombinationISK_Li1EffLNS1Q_9ScaleType4KindE0ELNS_15FloatRoundStyleE2ESK_EENS1_15EpilogueDefaultEEEEEvvEEEEvNT_6ParamsE,"a",@progbits
	.sectionflags	@""
	.align	4
.nv.constant0._ZN7cutlass13device_kernelINS_4gemm6kernel13GemmUniversalIN4cute5tupleIJiiiiEEENS1_10collective13CollectiveMmaINS1_34MainloopSm90TmaGmmaWarpSpecializedILi5ENS5_IJNS4_1CILi2EEENSA_ILi4EEENSA_ILi1EEEEEENS1_35KernelTmaWarpSpecializedCooperativeEEENS5_IJNSA_ILi128EEESH_NSA_ILi64EEEEEENS_6half_tENS5_IJSD_llEEESK_NS5_IJlSD_lEEENS4_8TiledMMAINS4_8MMA_AtomIJNS4_4SM904GMMA26MMA_64x128x16_F32F16F16_SSILNSQ_5MajorE1ELSS_0ELNSQ_7ScaleInE1ELST_1EEEEEENS4_6LayoutINS5_IJSB_SD_SD_EEENS5_IJSD_NSA_ILi0EEESY_EEEEENS5_IJNS4_10UnderscoreES11_S11_EEEEENS4_23SM90_TMA_LOAD_MULTICASTENS4_14ComposedLayoutINS4_7SwizzleILi3ELi4ELi3EEENS4_18smem_ptr_flag_bitsILi16EEENSW_INS5_IJSI_NSA_ILi8EEEEEENS5_IJSD_SI_EEEEEEEvNS4_8identityES14_NS15_IS17_S19_NSW_INS5_IJS1A_SI_EEENS5_IJSI_SD_EEEEEEEvS1F_EENS_8epilogue10collective6detail29Sm90TmaWarpSpecializedAdapterINS1M_15DefaultEpilogueISK_SM_SM_NS1L_6thread17LinearCombinationISK_Li1EffLNS1Q_9ScaleType4KindE0ELNS_15FloatRoundStyleE2ESK_EENS1_15EpilogueDefaultEEEEEvvEEEEvNT_6ParamsE:
	.zero		1664


//--------------------- SYMBOLS --------------------------

	.type		.nv.reservedSmem.offset0,@object
	.size		.nv.reservedSmem.offset0,0x4
	.type		__assertfail,@function
